	.headerflags	@"EF_CUDA_TEXMODE_UNIFIED EF_CUDA_64BIT_ADDRESS EF_CUDA_SM80 EF_CUDA_VIRTUAL_SM(EF_CUDA_SM80)"
	.elftype	@"ET_EXEC"


//--------------------- .nv.info                  --------------------------
	.section	.nv.info,"",@"SHT_CUDA_INFO"
	.align	4


	//----- nvinfo : EIATTR_REGCOUNT
	.align		4
        /*0000*/ 	.byte	0x04, 0x2f
        /*0002*/ 	.short	(.L_1 - .L_0)
	.align		4
.L_0:
        /*0004*/ 	.word	index@(matmul_kernel_0d1d2d3d4d5d6d7c8d9c10d11c)
        /*0008*/ 	.word	0x000000ff


	//----- nvinfo : EIATTR_MAX_STACK_SIZE
	.align		4
.L_1:
        /*000c*/ 	.byte	0x04, 0x23
        /*000e*/ 	.short	(.L_3 - .L_2)
	.align		4
.L_2:
        /*0010*/ 	.word	index@(matmul_kernel_0d1d2d3d4d5d6d7c8d9c10d11c)
        /*0014*/ 	.word	0x00000000


	//----- nvinfo : EIATTR_MIN_STACK_SIZE
	.align		4
.L_3:
        /*0018*/ 	.byte	0x04, 0x12
        /*001a*/ 	.short	(.L_5 - .L_4)
	.align		4
.L_4:
        /*001c*/ 	.word	index@(matmul_kernel_0d1d2d3d4d5d6d7c8d9c10d11c)
        /*0020*/ 	.word	0x00000000


	//----- nvinfo : EIATTR_FRAME_SIZE
	.align		4
.L_5:
        /*0024*/ 	.byte	0x04, 0x11
        /*0026*/ 	.short	(.L_7 - .L_6)
	.align		4
.L_6:
        /*0028*/ 	.word	index@(matmul_kernel_0d1d2d3d4d5d6d7c8d9c10d11c)
        /*002c*/ 	.word	0x00000000
.L_7:


//--------------------- .nv.info.matmul_kernel_0d1d2d3d4d5d6d7c8d9c10d11c --------------------------
	.section	.nv.info.matmul_kernel_0d1d2d3d4d5d6d7c8d9c10d11c,"",@"SHT_CUDA_INFO"
	.align	4


	//----- nvinfo : EIATTR_CUDA_API_VERSION
	.align		4
        /*0000*/ 	.byte	0x04, 0x37
        /*0002*/ 	.short	(.L_9 - .L_8)
.L_8:
        /*0004*/ 	.word	0x00000079


	//----- nvinfo : EIATTR_SW2861232_WAR
	.align		4
.L_9:
        /*0008*/ 	.byte	0x01, 0x35
	.zero		2


	//----- nvinfo : EIATTR_PARAM_CBANK
	.align		4
        /*000c*/ 	.byte	0x04, 0x0a
        /*000e*/ 	.short	(.L_11 - .L_10)
	.align		4
.L_10:
        /*0010*/ 	.word	index@(.nv.constant0.matmul_kernel_0d1d2d3d4d5d6d7c8d9c10d11c)
        /*0014*/ 	.short	0x0160
        /*0016*/ 	.short	0x0030


	//----- nvinfo : EIATTR_CBANK_PARAM_SIZE
	.align		4
.L_11:
        /*0018*/ 	.byte	0x03, 0x19
        /*001a*/ 	.short	0x0030


	//----- nvinfo : EIATTR_KPARAM_INFO
	.align		4
        /*001c*/ 	.byte	0x04, 0x17
        /*001e*/ 	.short	(.L_13 - .L_12)
.L_12:
        /*0020*/ 	.word	0x00000000
        /*0024*/ 	.short	0x0008
        /*0026*/ 	.short	0x002c
        /*0028*/ 	.byte	0x00, 0xf0, 0x11, 0x00


	//----- nvinfo : EIATTR_KPARAM_INFO
	.align		4
.L_13:
        /*002c*/ 	.byte	0x04, 0x17
        /*002e*/ 	.short	(.L_15 - .L_14)
.L_14:
        /*0030*/ 	.word	0x00000000
        /*0034*/ 	.short	0x0007
        /*0036*/ 	.short	0x0028
        /*0038*/ 	.byte	0x00, 0xf0, 0x11, 0x00


	//----- nvinfo : EIATTR_KPARAM_INFO
	.align		4
.L_15:
        /*003c*/ 	.byte	0x04, 0x17
        /*003e*/ 	.short	(.L_17 - .L_16)
.L_16:
        /*0040*/ 	.word	0x00000000
        /*0044*/ 	.short	0x0006
        /*0046*/ 	.short	0x0024
        /*0048*/ 	.byte	0x00, 0xf0, 0x11, 0x00


	//----- nvinfo : EIATTR_KPARAM_INFO
	.align		4
.L_17:
        /*004c*/ 	.byte	0x04, 0x17
        /*004e*/ 	.short	(.L_19 - .L_18)
.L_18:
        /*0050*/ 	.word	0x00000000
        /*0054*/ 	.short	0x0005
        /*0056*/ 	.short	0x0020
        /*0058*/ 	.byte	0x00, 0xf0, 0x11, 0x00


	//----- nvinfo : EIATTR_KPARAM_INFO
	.align		4
.L_19:
        /*005c*/ 	.byte	0x04, 0x17
        /*005e*/ 	.short	(.L_21 - .L_20)
.L_20:
        /*0060*/ 	.word	0x00000000
        /*0064*/ 	.short	0x0004
        /*0066*/ 	.short	0x001c
        /*0068*/ 	.byte	0x00, 0xf0, 0x11, 0x00


	//----- nvinfo : EIATTR_KPARAM_INFO
	.align		4
.L_21:
        /*006c*/ 	.byte	0x04, 0x17
        /*006e*/ 	.short	(.L_23 - .L_22)
.L_22:
        /*0070*/ 	.word	0x00000000
        /*0074*/ 	.short	0x0003
        /*0076*/ 	.short	0x0018
        /*0078*/ 	.byte	0x00, 0xf0, 0x11, 0x00


	//----- nvinfo : EIATTR_KPARAM_INFO
	.align		4
.L_23:
        /*007c*/ 	.byte	0x04, 0x17
        /*007e*/ 	.short	(.L_25 - .L_24)
.L_24:
        /*0080*/ 	.word	0x00000000
        /*0084*/ 	.short	0x0002
        /*0086*/ 	.short	0x0010
        /*0088*/ 	.byte	0x00, 0xf0, 0x21, 0x00


	//----- nvinfo : EIATTR_KPARAM_INFO
	.align		4
.L_25:
        /*008c*/ 	.byte	0x04, 0x17
        /*008e*/ 	.short	(.L_27 - .L_26)
.L_26:
        /*0090*/ 	.word	0x00000000
        /*0094*/ 	.short	0x0001
        /*0096*/ 	.short	0x0008
        /*0098*/ 	.byte	0x00, 0xf0, 0x21, 0x00


	//----- nvinfo : EIATTR_KPARAM_INFO
	.align		4
.L_27:
        /*009c*/ 	.byte	0x04, 0x17
        /*009e*/ 	.short	(.L_29 - .L_28)
.L_28:
        /*00a0*/ 	.word	0x00000000
        /*00a4*/ 	.short	0x0000
        /*00a6*/ 	.short	0x0000
        /*00a8*/ 	.byte	0x00, 0xf0, 0x21, 0x00


	//----- nvinfo : EIATTR_MAXREG_COUNT
	.align		4
.L_29:
        /*00ac*/ 	.byte	0x03, 0x1b
        /*00ae*/ 	.short	0x00ff


	//----- nvinfo : EIATTR_EXIT_INSTR_OFFSETS
	.align		4
        /*00b0*/ 	.byte	0x04, 0x1c
        /*00b2*/ 	.short	(.L_31 - .L_30)


	//   ....[0]....
.L_30:
        /*00b4*/ 	.word	0x00003fb0


	//   ....[1]....
        /*00b8*/ 	.word	0x00003fe0


	//----- nvinfo : EIATTR_MAX_THREADS
	.align		4
.L_31:
        /*00bc*/ 	.byte	0x04, 0x05
        /*00be*/ 	.short	(.L_33 - .L_32)
.L_32:
        /*00c0*/ 	.word	0x00000080
        /*00c4*/ 	.word	0x00000001
        /*00c8*/ 	.word	0x00000001
.L_33:


//--------------------- .nv.constant0.matmul_kernel_0d1d2d3d4d5d6d7c8d9c10d11c --------------------------
	.section	.nv.constant0.matmul_kernel_0d1d2d3d4d5d6d7c8d9c10d11c,"a",@progbits
	.align	4
.nv.constant0.matmul_kernel_0d1d2d3d4d5d6d7c8d9c10d11c:
	.zero		400


//--------------------- .text.matmul_kernel_0d1d2d3d4d5d6d7c8d9c10d11c --------------------------
	.section	.text.matmul_kernel_0d1d2d3d4d5d6d7c8d9c10d11c,"ax",@progbits
	.sectionflags	@"SHF_BARRIERS=1"
	.sectioninfo	@"SHI_REGISTERS=255"
	.align	128
        .global         matmul_kernel_0d1d2d3d4d5d6d7c8d9c10d11c
        .type           matmul_kernel_0d1d2d3d4d5d6d7c8d9c10d11c,@function
        .size           matmul_kernel_0d1d2d3d4d5d6d7c8d9c10d11c,(.L_x_3 - matmul_kernel_0d1d2d3d4d5d6d7c8d9c10d11c)
        .other          matmul_kernel_0d1d2d3d4d5d6d7c8d9c10d11c,@"STO_CUDA_ENTRY STV_DEFAULT"
matmul_kernel_0d1d2d3d4d5d6d7c8d9c10d11c:
.text.matmul_kernel_0d1d2d3d4d5d6d7c8d9c10d11c:
[----:B------:R-:W-:-:S02]  /*0000*/  MOV R1, c[0x0][0x28] ;  /* 0x00000a0000017a02 */ /* 0x000fc40000000f00 */
[----:B------:R-:W-:Y:S01]  /*0010*/  IMAD.MOV.U32 R3, RZ, RZ, c[0x0][0x17c] ;  /* 0x00005f00ff037624 */ /* 0x000fe200078e00ff */
[----:B------:R-:W1:Y:S01]  /*0020*/  S2R R2, SR_CTAID.X ;  /* 0x0000000000027919 */ /* 0x000e620000002500 */
[----:B------:R-:W-:Y:S01]  /*0030*/  IABS R7, c[0x0][0x17c] ;  /* 0x00005f0000077a13 */ /* 0x000fe20000000000 */
[----:B------:R-:W-:Y:S01]  /*0040*/  IMAD.MOV.U32 R242, RZ, RZ, 0x1f ;  /* 0x0000001ffff27424 */ /* 0x000fe200078e00ff */
[----:B------:R-:W-:Y:S01]  /*0050*/  ULDC UR8, c[0x0][0x180] ;  /* 0x0000600000087ab9 */ /* 0x000fe20000000800 */
[----:B------:R-:W-:Y:S01]  /*0060*/  IADD3 R3, R3, 0xff, RZ ;  /* 0x000000ff03037810 */ /* 0x000fe20007ffe0ff */
[----:B------:R-:W2:Y:S01]  /*0070*/  I2F.RP R10, R7 ;  /* 0x00000007000a7306 */ /* 0x000ea20000209400 */
[----:B------:R-:W-:Y:S01]  /*0080*/  UIADD3 UR5, UR8, -0x20, URZ ;  /* 0xffffffe008057890 */ /* 0x000fe2000fffe03f */
[----:B------:R-:W-:Y:S01]  /*0090*/  IADD3 R242, R242, c[0x0][0x180], RZ ;  /* 0x00006000f2f27a10 */ /* 0x000fe20007ffe0ff */
[----:B------:R-:W-:Y:S01]  /*00a0*/  IMAD.MOV.U32 R200, RZ, RZ, 0x2 ;  /* 0x00000002ffc87424 */ /* 0x000fe200078e00ff */
[----:B------:R-:W-:Y:S01]  /*00b0*/  SHF.R.S32.HI R0, RZ, 0x1f, R3 ;  /* 0x0000001fff007819 */ /* 0x000fe20000011403 */
[----:B------:R-:W-:Y:S01]  /*00c0*/  ULDC.64 UR10, c[0x0][0x118] ;  /* 0x00004600000a7ab9 */ /* 0x000fe20000000a00 */
[----:B------:R-:W-:Y:S01]  /*00d0*/  ISETP.GT.AND P4, PT, R242, 0x1f, PT ;  /* 0x0000001ff200780c */ /* 0x000fe20003f84270 */
[----:B------:R-:W-:Y:S01]  /*00e0*/  UIADD3 UR4, UR8, -0x40, URZ ;  /* 0xffffffc008047890 */ /* 0x000fe2000fffe03f */
[----:B------:R-:W-:Y:S01]  /*00f0*/  LEA.HI R0, R0, R3, RZ, 0x8 ;  /* 0x0000000300007211 */ /* 0x000fe200078f40ff */
[----:B------:R-:W-:Y:S01]  /*0100*/  IMAD.MOV.U32 R232, RZ, RZ, c[0x0][0x188] ;  /* 0x00006200ffe87624 */ /* 0x000fe200078e00ff */
[----:B------:R-:W-:Y:S01]  /*0110*/  LOP3.LUT R171, RZ, c[0x0][0x178], RZ, 0x33, !PT ;  /* 0x00005e00ffab7a12 */ /* 0x000fe200078e33ff */
[----:B------:R-:W-:Y:S01]  /*0120*/  CS2R R32, SRZ ;  /* 0x0000000000207805 */ /* 0x000fe2000001ff00 */
[----:B------:R-:W-:Y:S01]  /*0130*/  SHF.R.S32.HI R15, RZ, 0x8, R0 ;  /* 0x00000008ff0f7819 */ /* 0x000fe20000011400 */
[----:B------:R-:W-:Y:S01]  /*0140*/  CS2R R34, SRZ ;  /* 0x0000000000227805 */ /* 0x000fe2000001ff00 */
[----:B------:R-:W-:Y:S01]  /*0150*/  CS2R R36, SRZ ;  /* 0x0000000000247805 */ /* 0x000fe2000001ff00 */
[----:B------:R-:W-:Y:S01]  /*0160*/  CS2R R38, SRZ ;  /* 0x0000000000267805 */ /* 0x000fe2000001ff00 */
[----:B--2---:R-:W2:Y:S01]  /*0170*/  MUFU.RCP R10, R10 ;  /* 0x0000000a000a7308 */ /* 0x004ea20000001000 */
[----:B------:R-:W-:Y:S01]  /*0180*/  IMAD.SHL.U32 R15, R15, 0x8, RZ ;  /* 0x000000080f0f7824 */ /* 0x000fe200078e00ff */
[----:B------:R-:W-:Y:S01]  /*0190*/  CS2R R40, SRZ ;  /* 0x0000000000287805 */ /* 0x000fe2000001ff00 */
[----:B-1----:R-:W-:Y:S01]  /*01a0*/  IABS R6, R2 ;  /* 0x0000000200067213 */ /* 0x002fe20000000000 */
[----:B------:R-:W-:Y:S01]  /*01b0*/  CS2R R42, SRZ ;  /* 0x00000000002a7805 */ /* 0x000fe2000001ff00 */
[----:B------:R-:W-:Y:S01]  /*01c0*/  CS2R R44, SRZ ;  /* 0x00000000002c7805 */ /* 0x000fe2000001ff00 */
[-C--:B------:R-:W-:Y:S01]  /*01d0*/  IABS R4, R15.reuse ;  /* 0x0000000f00047213 */ /* 0x080fe20000000000 */
[----:B------:R-:W-:Y:S01]  /*01e0*/  CS2R R46, SRZ ;  /* 0x00000000002e7805 */ /* 0x000fe2000001ff00 */
[----:B------:R-:W-:Y:S01]  /*01f0*/  IABS R0, R15 ;  /* 0x0000000f00007213 */ /* 0x000fe20000000000 */
[----:B------:R-:W-:Y:S01]  /*0200*/  CS2R R48, SRZ ;  /* 0x0000000000307805 */ /* 0x000fe2000001ff00 */
[----:B------:R-:W1:Y:S01]  /*0210*/  I2F.RP R5, R4 ;  /* 0x0000000400057306 */ /* 0x000e620000209400 */
[----:B------:R-:W-:Y:S01]  /*0220*/  CS2R R50, SRZ ;  /* 0x0000000000327805 */ /* 0x000fe2000001ff00 */
[----:B------:R-:W-:Y:S01]  /*0230*/  CS2R R52, SRZ ;  /* 0x0000000000347805 */ /* 0x000fe2000001ff00 */
[----:B------:R-:W-:Y:S01]  /*0240*/  IMAD.MOV R0, RZ, RZ, -R0 ;  /* 0x000000ffff007224 */ /* 0x000fe200078e0a00 */
[----:B------:R-:W-:Y:S01]  /*0250*/  CS2R R54, SRZ ;  /* 0x0000000000367805 */ /* 0x000fe2000001ff00 */
[----:B------:R-:W-:Y:S01]  /*0260*/  CS2R R56, SRZ ;  /* 0x0000000000387805 */ /* 0x000fe2000001ff00 */
[----:B--2---:R-:W-:Y:S01]  /*0270*/  IADD3 R10, R10, 0xffffffe, RZ ;  /* 0x0ffffffe0a0a7810 */ /* 0x004fe20007ffe0ff */
[----:B------:R-:W-:Y:S01]  /*0280*/  CS2R R58, SRZ ;  /* 0x00000000003a7805 */ /* 0x000fe2000001ff00 */
        /* <DEDUP_REMOVED lines=8> */
[----:B-1----:R-:W1:Y:S01]  /*0310*/  MUFU.RCP R8, R5 ;  /* 0x0000000500087308 */ /* 0x002e620000001000 */
        /* <DEDUP_REMOVED lines=15> */
[----:B-1----:R-:W-:Y:S01]  /*0410*/  IADD3 R8, R8, 0xffffffe, RZ ;  /* 0x0ffffffe08087810 */ /* 0x002fe20007ffe0ff */
[----:B------:R-:W-:Y:S01]  /*0420*/  CS2R R106, SRZ ;  /* 0x00000000006a7805 */ /* 0x000fe2000001ff00 */
[----:B------:R-:W-:Y:S01]  /*0430*/  CS2R R108, SRZ ;  /* 0x00000000006c7805 */ /* 0x000fe2000001ff00 */
[----:B------:R-:W-:Y:S01]  /*0440*/  CS2R R110, SRZ ;  /* 0x00000000006e7805 */ /* 0x000fe2000001ff00 */
[----:B------:R-:W1:Y:S01]  /*0450*/  F2I.FTZ.U32.TRUNC.NTZ R9, R8 ;  /* 0x0000000800097305 */ /* 0x000e62000021f000 */
        /* <DEDUP_REMOVED lines=10> */
[----:B-1----:R-:W-:-:S02]  /*0500*/  IMAD.MOV R3, RZ, RZ, -R9 ;  /* 0x000000ffff037224 */ /* 0x002fc400078e0a09 */
[----:B------:R-:W-:Y:S02]  /*0510*/  IMAD.MOV.U32 R8, RZ, RZ, RZ ;  /* 0x000000ffff087224 */ /* 0x000fe400078e00ff */
[----:B------:R-:W-:-:S04]  /*0520*/  IMAD R3, R3, R4, RZ ;  /* 0x0000000403037224 */ /* 0x000fc800078e02ff */
[----:B------:R-:W-:Y:S01]  /*0530*/  IMAD.HI.U32 R3, R9, R3, R8 ;  /* 0x0000000309037227 */ /* 0x000fe200078e0008 */
[----:B------:R-:W-:-:S04]  /*0540*/  IABS R9, c[0x0][0x178] ;  /* 0x00005e0000097a13 */ /* 0x000fc80000000000 */
[----:B------:R-:W1:Y:S01]  /*0550*/  I2F.RP R12, R9 ;  /* 0x00000009000c7306 */ /* 0x000e620000209400 */
[----:B------:R-:W-:-:S04]  /*0560*/  IMAD.HI.U32 R13, R3, R6, RZ ;  /* 0x00000006030d7227 */ /* 0x000fc800078e00ff */
[----:B------:R-:W-:Y:S01]  /*0570*/  IMAD R3, R13, R0, R6 ;  /* 0x000000000d037224 */ /* 0x000fe200078e0206 */
[----:B------:R-:W-:-:S04]  /*0580*/  LOP3.LUT R0, R2, R15, RZ, 0x3c, !PT ;  /* 0x0000000f02007212 */ /* 0x000fc800078e3cff */
[----:B------:R-:W-:Y:S02]  /*0590*/  ISETP.GT.U32.AND P1, PT, R4, R3, PT ;  /* 0x000000030400720c */ /* 0x000fe40003f24070 */
[----:B------:R-:W-:Y:S01]  /*05a0*/  ISETP.GE.AND P0, PT, R0, RZ, PT ;  /* 0x000000ff0000720c */ /* 0x000fe20003f06270 */
[----:B------:R-:W-:Y:S01]  /*05b0*/  IMAD.MOV.U32 R0, RZ, RZ, c[0x0][0x178] ;  /* 0x00005e00ff007624 */ /* 0x000fe200078e00ff */
[----:B-1----:R-:W1:Y:S09]  /*05c0*/  MUFU.RCP R14, R12 ;  /* 0x0000000c000e7308 */ /* 0x002e720000001000 */
[----:B------:R-:W-:Y:S01]  /*05d0*/  @!P1 IMAD.IADD R3, R3, 0x1, -R4 ;  /* 0x0000000103039824 */ /* 0x000fe200078e0a04 */
[----:B------:R-:W-:-:S02]  /*05e0*/  @!P1 IADD3 R13, R13, 0x1, RZ ;  /* 0x000000010d0d9810 */ /* 0x000fc40007ffe0ff */
[----:B------:R-:W-:Y:S02]  /*05f0*/  ISETP.NE.AND P1, PT, R15, RZ, PT ;  /* 0x000000ff0f00720c */ /* 0x000fe40003f25270 */
[----:B------:R-:W-:Y:S02]  /*0600*/  ISETP.GE.U32.AND P2, PT, R3, R4, PT ;  /* 0x000000040300720c */ /* 0x000fe40003f46070 */
[----:B------:R-:W-:Y:S02]  /*0610*/  IADD3 R3, R0, 0x3f, RZ ;  /* 0x0000003f00037810 */ /* 0x000fe40007ffe0ff */
[----:B-1----:R-:W-:Y:S02]  /*0620*/  IADD3 R14, R14, 0xffffffe, RZ ;  /* 0x0ffffffe0e0e7810 */ /* 0x002fe40007ffe0ff */
[----:B------:R-:W-:-:S04]  /*0630*/  SHF.R.S32.HI R4, RZ, 0x1f, R3 ;  /* 0x0000001fff047819 */ /* 0x000fc80000011403 */
[----:B------:R-:W-:-:S03]  /*0640*/  LEA.HI R4, R4, R3, RZ, 0x6 ;  /* 0x0000000304047211 */ /* 0x000fc600078f30ff */
[----:B------:R-:W-:-:S05]  /*0650*/  @P2 IADD3 R13, R13, 0x1, RZ ;  /* 0x000000010d0d2810 */ /* 0x000fca0007ffe0ff */
[----:B------:R-:W-:Y:S01]  /*0660*/  @!P0 IMAD.MOV R13, RZ, RZ, -R13 ;  /* 0x000000ffff0d8224 */ /* 0x000fe200078e0a0d */
[----:B------:R-:W-:-:S05]  /*0670*/  @!P1 LOP3.LUT R13, RZ, R15, RZ, 0x33, !PT ;  /* 0x0000000fff0d9212 */ /* 0x000fca00078e33ff */
[----:B------:R-:W-:Y:S02]  /*0680*/  IMAD.SHL.U32 R3, R13, 0x8, RZ ;  /* 0x000000080d037824 */ /* 0x000fe400078e00ff */
[----:B------:R-:W-:-:S03]  /*0690*/  IMAD.MOV R13, RZ, RZ, -R13 ;  /* 0x000000ffff0d7224 */ /* 0x000fc600078e0a0d */
[----:B------:R-:W-:Y:S01]  /*06a0*/  LEA.HI.SX32 R4, R4, -R3, 0x1a ;  /* 0x8000000304047211 */ /* 0x000fe200078fd2ff */
[----:B------:R-:W-:-:S03]  /*06b0*/  IMAD R13, R15, R13, R2 ;  /* 0x0000000d0f0d7224 */ /* 0x000fc600078e0202 */
[----:B------:R-:W-:-:S04]  /*06c0*/  IMNMX R4, R4, 0x8, PT ;  /* 0x0000000804047817 */ /* 0x000fc80003800200 */
[----:B------:R-:W-:Y:S02]  /*06d0*/  IABS R11, R4 ;  /* 0x00000004000b7213 */ /* 0x000fe40000000000 */
[----:B------:R-:W-:Y:S02]  /*06e0*/  ISETP.NE.AND P3, PT, R4, RZ, PT ;  /* 0x000000ff0400720c */ /* 0x000fe40003f65270 */
[----:B------:R-:W1:Y:S08]  /*06f0*/  I2F.RP R8, R11 ;  /* 0x0000000b00087306 */ /* 0x000e700000209400 */
[----:B-1----:R-:W1:Y:S02]  /*0700*/  MUFU.RCP R16, R8 ;  /* 0x0000000800107308 */ /* 0x002e640000001000 */
[----:B-1----:R-:W-:-:S02]  /*0710*/  IADD3 R16, R16, 0xffffffe, RZ ;  /* 0x0ffffffe10107810 */ /* 0x002fc40007ffe0ff */
[----:B------:R-:W-:-:S04]  /*0720*/  IABS R8, R13 ;  /* 0x0000000d00087213 */ /* 0x000fc80000000000 */
[----:B------:R-:W1:Y:S01]  /*0730*/  F2I.FTZ.U32.TRUNC.NTZ R17, R16 ;  /* 0x0000001000117305 */ /* 0x000e62000021f000 */
[-C--:B------:R-:W-:Y:S01]  /*0740*/  LOP3.LUT R13, R13, R4.reuse, RZ, 0x3c, !PT ;  /* 0x000000040d0d7212 */ /* 0x080fe200078e3cff */
[--C-:B-1----:R-:W-:Y:S02]  /*0750*/  IMAD.MOV R0, RZ, RZ, -R17.reuse ;  /* 0x000000ffff007224 */ /* 0x102fe400078e0a11 */
[----:B------:R-:W-:Y:S02]  /*0760*/  IMAD.MOV.U32 R16, RZ, RZ, RZ ;  /* 0x000000ffff107224 */ /* 0x000fe400078e00ff */
[----:B------:R-:W-:Y:S01]  /*0770*/  IMAD R5, R0, R11, RZ ;  /* 0x0000000b00057224 */ /* 0x000fe200078e02ff */
[-C--:B------:R-:W-:Y:S02]  /*0780*/  IABS R0, R4.reuse ;  /* 0x0000000400007213 */ /* 0x080fe40000000000 */
[----:B------:R-:W-:Y:S01]  /*0790*/  LOP3.LUT R4, RZ, R4, RZ, 0x33, !PT ;  /* 0x00000004ff047212 */ /* 0x000fe200078e33ff */
[----:B------:R-:W-:-:S04]  /*07a0*/  IMAD.HI.U32 R5, R17, R5, R16 ;  /* 0x0000000511057227 */ /* 0x000fc800078e0010 */
[----:B------:R-:W-:Y:S02]  /*07b0*/  IMAD.MOV R0, RZ, RZ, -R0 ;  /* 0x000000ffff007224 */ /* 0x000fe400078e0a00 */
[----:B------:R-:W-:-:S04]  /*07c0*/  IMAD.HI.U32 R15, R5, R6, RZ ;  /* 0x00000006050f7227 */ /* 0x000fc800078e00ff */
[----:B------:R-:W-:Y:S02]  /*07d0*/  IMAD R6, R15, R0, R6 ;  /* 0x000000000f067224 */ /* 0x000fe400078e0206 */
[----:B------:R-:W-:Y:S01]  /*07e0*/  IMAD.HI.U32 R5, R5, R8, RZ ;  /* 0x0000000805057227 */ /* 0x000fe200078e00ff */
[----:B------:R-:W1:Y:S02]  /*07f0*/  F2I.FTZ.U32.TRUNC.NTZ R15, R14 ;  /* 0x0000000e000f7305 */ /* 0x000e64000021f000 */
[----:B------:R-:W-:Y:S01]  /*0800*/  ISETP.GT.U32.AND P0, PT, R11, R6, PT ;  /* 0x000000060b00720c */ /* 0x000fe20003f04070 */
[----:B------:R-:W-:Y:S02]  /*0810*/  IMAD R8, R5, R0, R8 ;  /* 0x0000000005087224 */ /* 0x000fe400078e0208 */
[----:B------:R-:W2:Y:S03]  /*0820*/  S2R R0, SR_TID.X ;  /* 0x0000000000007919 */ /* 0x000ea60000002100 */
[----:B------:R-:W-:-:S07]  /*0830*/  ISETP.GT.U32.AND P1, PT, R11, R8, PT ;  /* 0x000000080b00720c */ /* 0x000fce0003f24070 */
[----:B------:R-:W-:Y:S01]  /*0840*/  @!P0 IMAD.IADD R6, R6, 0x1, -R11 ;  /* 0x0000000106068824 */ /* 0x000fe200078e0a0b */
[----:B------:R-:W-:Y:S01]  /*0850*/  ISETP.GE.AND P0, PT, R2, RZ, PT ;  /* 0x000000ff0200720c */ /* 0x000fe20003f06270 */
[----:B-1----:R-:W-:Y:S02]  /*0860*/  IMAD.MOV R2, RZ, RZ, -R15 ;  /* 0x000000ffff027224 */ /* 0x002fe400078e0a0f */
[----:B------:R-:W-:Y:S01]  /*0870*/  IMAD.MOV.U32 R14, RZ, RZ, RZ ;  /* 0x000000ffff0e7224 */ /* 0x000fe200078e00ff */
[----:B------:R-:W-:Y:S01]  /*0880*/  ISETP.GT.U32.AND P2, PT, R11, R6, PT ;  /* 0x000000060b00720c */ /* 0x000fe20003f44070 */
[----:B------:R-:W-:Y:S01]  /*0890*/  @!P1 IMAD.IADD R8, R8, 0x1, -R11 ;  /* 0x0000000108089824 */ /* 0x000fe200078e0a0b */
[----:B------:R-:W-:Y:S02]  /*08a0*/  @!P1 IADD3 R5, R5, 0x1, RZ ;  /* 0x0000000105059810 */ /* 0x000fe40007ffe0ff */
[----:B--2---:R-:W-:Y:S01]  /*08b0*/  SHF.R.U32.HI R223, RZ, 0x2, R0 ;  /* 0x00000002ffdf7819 */ /* 0x004fe20000011600 */
[C---:B------:R-:W-:Y:S01]  /*08c0*/  IMAD.SHL.U32 R211, R0.reuse, 0x8, RZ ;  /* 0x0000000800d37824 */ /* 0x040fe200078e00ff */
[----:B------:R-:W-:-:S07]  /*08d0*/  LOP3.LUT R221, R0, 0x1f, RZ, 0xc0, !PT ;  /* 0x0000001f00dd7812 */ /* 0x000fce00078ec0ff */
[----:B------:R-:W-:Y:S01]  /*08e0*/  @!P2 IMAD.IADD R6, R6, 0x1, -R11 ;  /* 0x000000010606a824 */ /* 0x000fe200078e0a0b */
[----:B------:R-:W-:Y:S02]  /*08f0*/  ISETP.GE.U32.AND P2, PT, R8, R11, PT ;  /* 0x0000000b0800720c */ /* 0x000fe40003f46070 */
[----:B------:R-:W1:Y:S01]  /*0900*/  F2I.FTZ.U32.TRUNC.NTZ R11, R10 ;  /* 0x0000000a000b7305 */ /* 0x000e62000021f000 */
[----:B------:R-:W-:Y:S01]  /*0910*/  @!P0 IMAD.MOV R6, RZ, RZ, -R6 ;  /* 0x000000ffff068224 */ /* 0x000fe200078e0a06 */
[----:B------:R-:W-:Y:S01]  /*0920*/  ISETP.GE.AND P0, PT, R13, RZ, PT ;  /* 0x000000ff0d00720c */ /* 0x000fe20003f06270 */
[----:B------:R-:W-:Y:S01]  /*0930*/  IMAD R13, R2, R9, RZ ;  /* 0x00000009020d7224 */ /* 0x000fe200078e02ff */
[----:B------:R-:W-:Y:S01]  /*0940*/  SGXT.U32 R223, R223, 0x3 ;  /* 0x00000003dfdf781a */ /* 0x000fe20000000000 */
[----:B------:R-:W-:Y:S01]  /*0950*/  IMAD.SHL.U32 R221, R221, 0x8, RZ ;  /* 0x00000008dddd7824 */ /* 0x000fe200078e00ff */
[----:B------:R-:W-:Y:S01]  /*0960*/  SEL R6, R4, R6, !P3 ;  /* 0x0000000604067207 */ /* 0x000fe20005800000 */
[----:B------:R-:W-:Y:S01]  /*0970*/  IMAD.HI.U32 R2, R15, R13, R14 ;  /* 0x0000000d0f027227 */ /* 0x000fe200078e000e */
[----:B------:R-:W-:-:S02]  /*0980*/  SHF.R.U32.HI R14, RZ, 0x2, R0 ;  /* 0x00000002ff0e7819 */ /* 0x000fc40000011600 */
[----:B------:R-:W-:Y:S01]  /*0990*/  LOP3.LUT R222, R0, 0x3, RZ, 0xc0, !PT ;  /* 0x0000000300de7812 */ /* 0x000fe200078ec0ff */
[----:B------:R-:W-:Y:S01]  /*09a0*/  IMAD.IADD R201, R3, 0x1, R6 ;  /* 0x0000000103c97824 */ /* 0x000fe200078e0206 */
[----:B------:R-:W-:Y:S02]  /*09b0*/  @P2 IADD3 R5, R5, 0x1, RZ ;  /* 0x0000000105052810 */ /* 0x000fe40007ffe0ff */
[----:B------:R-:W-:Y:S01]  /*09c0*/  LOP3.LUT R14, R223, 0x38, R14, 0xf8, !PT ;  /* 0x00000038df0e7812 */ /* 0x000fe200078ef80e */
[----:B------:R-:W-:Y:S01]  /*09d0*/  IMAD.SHL.U32 R201, R201, 0x40, RZ ;  /* 0x00000040c9c97824 */ /* 0x000fe200078e00ff */
[--C-:B------:R-:W-:Y:S01]  /*09e0*/  LOP3.LUT R211, R211, 0x18, R0.reuse, 0x48, !PT ;  /* 0x00000018d3d37812 */ /* 0x100fe200078e4800 */
[----:B-1----:R-:W-:Y:S01]  /*09f0*/  IMAD.MOV R6, RZ, RZ, -R11 ;  /* 0x000000ffff067224 */ /* 0x002fe200078e0a0b */
[----:B------:R-:W-:Y:S01]  /*0a00*/  SHF.R.U32.HI R219, RZ, 0x5, R0 ;  /* 0x00000005ffdb7819 */ /* 0x000fe20000011600 */
[----:B------:R-:W-:Y:S01]  /*0a10*/  @!P0 IMAD.MOV R5, RZ, RZ, -R5 ;  /* 0x000000ffff058224 */ /* 0x000fe200078e0a05 */
[----:B------:R-:W-:Y:S01]  /*0a20*/  LOP3.LUT R8, R201, R14, RZ, 0xfc, !PT ;  /* 0x0000000ec9087212 */ /* 0x000fe200078efcff */
[----:B------:R-:W-:Y:S01]  /*0a30*/  IMAD R3, R6, R7, RZ ;  /* 0x0000000706037224 */ /* 0x000fe200078e02ff */
[----:B------:R-:W-:Y:S01]  /*0a40*/  SGXT.U32 R219, R219, 0x5 ;  /* 0x00000005dbdb781a */ /* 0x000fe20000000000 */
[----:B------:R-:W-:Y:S01]  /*0a50*/  IMAD.MOV.U32 R10, RZ, RZ, RZ ;  /* 0x000000ffff0a7224 */ /* 0x000fe200078e00ff */
[----:B------:R-:W-:Y:S01]  /*0a60*/  SEL R4, R4, R5, !P3 ;  /* 0x0000000504047207 */ /* 0x000fe20005800000 */
[----:B------:R-:W-:Y:S01]  /*0a70*/  IMAD.SHL.U32 R220, R222, 0x8, RZ ;  /* 0x00000008dedc7824 */ /* 0x000fe200078e00ff */
[----:B------:R-:W-:Y:S01]  /*0a80*/  IADD3 R5, R8, 0x20, RZ ;  /* 0x0000002008057810 */ /* 0x000fe20007ffe0ff */
[----:B------:R-:W-:Y:S01]  /*0a90*/  IMAD.HI.U32 R3, R11, R3, R10 ;  /* 0x000000030b037227 */ /* 0x000fe200078e000a */
[----:B------:R-:W-:-:S02]  /*0aa0*/  IABS R11, R8 ;  /* 0x00000008000b7213 */ /* 0x000fc40000000000 */
[----:B------:R-:W-:Y:S01]  /*0ab0*/  IABS R10, R5 ;  /* 0x00000005000a7213 */ /* 0x000fe20000000000 */
[----:B------:R-:W-:Y:S01]  /*0ac0*/  IMAD R199, R4, 0x100, R221 ;  /* 0x0000010004c77824 */ /* 0x000fe200078e02dd */
[----:B------:R-:W-:Y:S01]  /*0ad0*/  ISETP.GE.AND P1, PT, R220, c[0x0][0x180], PT ;  /* 0x00006000dc007a0c */ /* 0x000fe20003f26270 */
[C---:B------:R-:W-:Y:S01]  /*0ae0*/  IMAD.HI.U32 R4, R2.reuse, R11, RZ ;  /* 0x0000000b02047227 */ /* 0x040fe200078e00ff */
[----:B------:R-:W-:Y:S02]  /*0af0*/  ISETP.GE.AND P5, PT, R5, RZ, PT ;  /* 0x000000ff0500720c */ /* 0x000fe40003fa6270 */
[----:B------:R-:W-:Y:S01]  /*0b00*/  IABS R6, R199 ;  /* 0x000000c700067213 */ /* 0x000fe20000000000 */
[----:B------:R-:W-:Y:S01]  /*0b10*/  IMAD.HI.U32 R2, R2, R10, RZ ;  /* 0x0000000a02027227 */ /* 0x000fe200078e00ff */
[C---:B------:R-:W-:Y:S02]  /*0b20*/  ISETP.GE.AND P0, PT, R219.reuse, c[0x0][0x180], PT ;  /* 0x00006000db007a0c */ /* 0x040fe40003f06270 */
[----:B------:R-:W-:Y:S01]  /*0b30*/  SHF.R.U32.HI R165, RZ, 0x4, R0 ;  /* 0x00000004ffa57819 */ /* 0x000fe20000011600 */
[----:B------:R-:W-:Y:S01]  /*0b40*/  IMAD.MOV R4, RZ, RZ, -R4 ;  /* 0x000000ffff047224 */ /* 0x000fe200078e0a04 */
[----:B------:R-:W-:Y:S01]  /*0b50*/  IADD3 R217, R219, 0x8, RZ ;  /* 0x00000008dbd97810 */ /* 0x000fe20007ffe0ff */
[----:B------:R-:W-:Y:S01]  /*0b60*/  IMAD.MOV R2, RZ, RZ, -R2 ;  /* 0x000000ffff027224 */ /* 0x000fe200078e0a02 */
[----:B------:R-:W-:Y:S01]  /*0b70*/  SGXT.U32 R165, R165, 0x1 ;  /* 0x00000001a5a5781a */ /* 0x000fe20000000000 */
[C---:B------:R-:W-:Y:S01]  /*0b80*/  IMAD R4, R9.reuse, R4, R11 ;  /* 0x0000000409047224 */ /* 0x040fe200078e020b */
[----:B------:R-:W-:Y:S01]  /*0b90*/  SHF.R.U32.HI R11, RZ, 0x5, R0 ;  /* 0x00000005ff0b7819 */ /* 0x000fe20000011600 */
[----:B------:R-:W-:Y:S01]  /*0ba0*/  IMAD R2, R9, R2, R10 ;  /* 0x0000000209027224 */ /* 0x000fe200078e020a */
[----:B------:R-:W-:Y:S01]  /*0bb0*/  SHF.R.U32.HI R12, RZ, 0x5, R0 ;  /* 0x00000005ff0c7819 */ /* 0x000fe20000011600 */
[----:B------:R-:W-:Y:S01]  /*0bc0*/  IMAD.HI.U32 R16, R3, R6, RZ ;  /* 0x0000000603107227 */ /* 0x000fe200078e00ff */
[----:B------:R-:W-:-:S02]  /*0bd0*/  ISETP.GT.U32.AND P3, PT, R9, R4, PT ;  /* 0x000000040900720c */ /* 0x000fc40003f64070 */
[----:B------:R-:W-:Y:S01]  /*0be0*/  ISETP.GT.U32.AND P2, PT, R9, R2, PT ;  /* 0x000000020900720c */ /* 0x000fe20003f44070 */
[----:B------:R-:W-:Y:S01]  /*0bf0*/  IMAD.MOV R16, RZ, RZ, -R16 ;  /* 0x000000ffff107224 */ /* 0x000fe200078e0a10 */
[----:B------:R-:W-:Y:S01]  /*0c00*/  SGXT.U32 R11, R11, 0x3 ;  /* 0x000000030b0b781a */ /* 0x000fe20000000000 */
[----:B------:R-:W-:Y:S01]  /*0c10*/  IMAD R211, R14, 0x20, R211 ;  /* 0x000000200ed37824 */ /* 0x000fe200078e02d3 */
[----:B------:R-:W-:Y:S01]  /*0c20*/  SEL R14, RZ, 0x10, !P4 ;  /* 0x00000010ff0e7807 */ /* 0x000fe20006000000 */
[----:B------:R-:W-:Y:S01]  /*0c30*/  IMAD R16, R7, R16, R6 ;  /* 0x0000001007107224 */ /* 0x000fe200078e0206 */
[----:B------:R-:W-:Y:S01]  /*0c40*/  IADD3 R216, R219, 0xc, RZ ;  /* 0x0000000cdbd87810 */ /* 0x000fe20007ffe0ff */
[----:B------:R-:W-:Y:S01]  /*0c50*/  IMAD.SHL.U32 R211, R211, 0x2, RZ ;  /* 0x00000002d3d37824 */ /* 0x000fe200078e00ff */
[C---:B------:R-:W-:Y:S01]  /*0c60*/  SEL R10, R14.reuse, RZ, !P1 ;  /* 0x000000ff0e0a7207 */ /* 0x040fe20004800000 */
[----:B------:R-:W-:Y:S01]  /*0c70*/  IMAD.SHL.U32 R3, R165, 0x4, RZ ;  /* 0x00000004a5037824 */ /* 0x000fe200078e00ff */
[----:B------:R-:W-:Y:S01]  /*0c80*/  SEL R6, R14, RZ, !P0 ;  /* 0x000000ff0e067207 */ /* 0x000fe20004000000 */
[--C-:B------:R-:W-:Y:S01]  /*0c90*/  @!P3 IMAD.IADD R4, R4, 0x1, -R9.reuse ;  /* 0x000000010404b824 */ /* 0x100fe200078e0a09 */
[----:B------:R-:W-:Y:S01]  /*0ca0*/  ISETP.GE.AND P3, PT, R8, RZ, PT ;  /* 0x000000ff0800720c */ /* 0x000fe20003f66270 */
[----:B------:R-:W-:Y:S01]  /*0cb0*/  @!P2 IMAD.IADD R2, R2, 0x1, -R9 ;  /* 0x000000010202a824 */ /* 0x000fe200078e0a09 */
[----:B------:R-:W-:-:S02]  /*0cc0*/  ISETP.GT.U32.AND P2, PT, R7, R16, PT ;  /* 0x000000100700720c */ /* 0x000fc40003f44070 */
[C---:B------:R-:W-:Y:S02]  /*0cd0*/  ISETP.GT.U32.AND P6, PT, R9.reuse, R4, PT ;  /* 0x000000040900720c */ /* 0x040fe40003fc4070 */
[----:B------:R-:W-:Y:S02]  /*0ce0*/  ISETP.GT.U32.AND P1, PT, R9, R2, PT ;  /* 0x000000020900720c */ /* 0x000fe40003f24070 */
[----:B------:R-:W-:Y:S02]  /*0cf0*/  ISETP.NE.U32.AND P4, PT, R10, RZ, PT ;  /* 0x000000ff0a00720c */ /* 0x000fe40003f85070 */
[----:B------:R-:W-:Y:S02]  /*0d00*/  ISETP.NE.U32.AND P0, PT, R6, RZ, PT ;  /* 0x000000ff0600720c */ /* 0x000fe40003f05070 */
[----:B------:R-:W-:Y:S02]  /*0d10*/  IADD3 R214, R219, 0x14, RZ ;  /* 0x00000014dbd67810 */ /* 0x000fe40007ffe0ff */
[----:B------:R-:W-:Y:S01]  /*0d20*/  LOP3.LUT R210, R11, 0x1f, R0, 0x78, !PT ;  /* 0x0000001f0bd27812 */ /* 0x000fe200078e7800 */
[----:B------:R-:W-:Y:S01]  /*0d30*/  @!P2 IMAD.IADD R16, R16, 0x1, -R7 ;  /* 0x000000011010a824 */ /* 0x000fe200078e0a07 */
[----:B------:R-:W-:Y:S01]  /*0d40*/  ISETP.GE.AND P2, PT, R219, UR5, PT ;  /* 0x00000005db007c0c */ /* 0x000fe2000bf46270 */
[--C-:B------:R-:W-:Y:S01]  /*0d50*/  @!P6 IMAD.IADD R4, R4, 0x1, -R9.reuse ;  /* 0x000000010404e824 */ /* 0x100fe200078e0a09 */
[----:B------:R-:W-:Y:S01]  /*0d60*/  ISETP.GT.AND P6, PT, R242, 0x3f, PT ;  /* 0x0000003ff200780c */ /* 0x000fe20003fc4270 */
[----:B------:R-:W-:Y:S01]  /*0d70*/  @!P1 IMAD.IADD R2, R2, 0x1, -R9 ;  /* 0x0000000102029824 */ /* 0x000fe200078e0a09 */
[----:B------:R-:W-:Y:S01]  /*0d80*/  ISETP.GE.AND P1, PT, R220, UR5, PT ;  /* 0x00000005dc007c0c */ /* 0x000fe2000bf26270 */
[----:B------:R-:W-:Y:S01]  /*0d90*/  IMAD.MOV.U32 R8, RZ, RZ, R4 ;  /* 0x000000ffff087224 */ /* 0x000fe200078e0004 */
[----:B------:R-:W-:Y:S01]  /*0da0*/  SEL R5, RZ, 0x10, !P6 ;  /* 0x00000010ff057807 */ /* 0x000fe20007000000 */
[----:B------:R-:W-:Y:S01]  /*0db0*/  @!P5 IMAD.MOV R2, RZ, RZ, -R2 ;  /* 0x000000ffff02d224 */ /* 0x000fe200078e0a02 */
[----:B------:R-:W-:Y:S01]  /*0dc0*/  SGXT.U32 R12, R12, 0x2 ;  /* 0x000000020c0c781a */ /* 0x000fe20000000000 */
[----:B------:R-:W-:Y:S01]  /*0dd0*/  @!P3 IMAD.MOV R8, RZ, RZ, -R8 ;  /* 0x000000ffff08b224 */ /* 0x000fe200078e0a08 */
[----:B------:R-:W-:Y:S01]  /*0de0*/  SEL R9, R5, RZ, !P1 ;  /* 0x000000ff05097207 */ /* 0x000fe20004800000 */
[----:B------:R-:W-:Y:S01]  /*0df0*/  IMAD.SHL.U32 R11, R219, 0x100, RZ ;  /* 0x00000100db0b7824 */ /* 0x000fe200078e00ff */
[----:B------:R-:W-:Y:S01]  /*0e00*/  ISETP.GT.U32.AND P1, PT, R7, R16, PT ;  /* 0x000000100700720c */ /* 0x000fe20003f24070 */
[----:B------:R-:W-:Y:S01]  /*0e10*/  IMAD.SHL.U32 R210, R210, 0x8, RZ ;  /* 0x00000008d2d27824 */ /* 0x000fe200078e00ff */
[----:B------:R-:W-:-:S02]  /*0e20*/  ISETP.NE.AND P3, PT, RZ, c[0x0][0x178], PT ;  /* 0x00005e00ff007a0c */ /* 0x000fc40003f65270 */
[----:B------:R-:W-:Y:S02]  /*0e30*/  SEL R6, R5, RZ, !P2 ;  /* 0x000000ff05067207 */ /* 0x000fe40005000000 */
[C---:B------:R-:W-:Y:S02]  /*0e40*/  SEL R169, R171.reuse, R8, !P3 ;  /* 0x00000008aba97207 */ /* 0x040fe40005800000 */
[----:B------:R-:W-:Y:S02]  /*0e50*/  SEL R171, R171, R2, !P3 ;  /* 0x00000002abab7207 */ /* 0x000fe40005800000 */
[----:B------:R-:W-:Y:S01]  /*0e60*/  ISETP.GE.AND P3, PT, R199, RZ, PT ;  /* 0x000000ffc700720c */ /* 0x000fe20003f66270 */
[--C-:B------:R-:W-:Y:S01]  /*0e70*/  IMAD R169, R169, c[0x0][0x184], R220.reuse ;  /* 0x00006100a9a97a24 */ /* 0x100fe200078e02dc */
[----:B------:R-:W-:Y:S01]  /*0e80*/  ISETP.NE.U32.AND P5, PT, R6, RZ, PT ;  /* 0x000000ff0600720c */ /* 0x000fe20003fa5070 */
[----:B------:R-:W-:Y:S01]  /*0e90*/  @!P1 IMAD.IADD R16, R16, 0x1, -R7 ;  /* 0x0000000110109824 */ /* 0x000fe200078e0a07 */
[----:B------:R-:W-:Y:S01]  /*0ea0*/  ISETP.NE.AND P1, PT, RZ, c[0x0][0x17c], PT ;  /* 0x00005f00ff007a0c */ /* 0x000fe20003f25270 */
[----:B------:R-:W-:Y:S01]  /*0eb0*/  IMAD R171, R171, c[0x0][0x184], R220 ;  /* 0x00006100abab7a24 */ /* 0x000fe200078e02dc */
[----:B------:R-:W-:Y:S01]  /*0ec0*/  IADD3 R218, R219, 0x4, RZ ;  /* 0x00000004dbda7810 */ /* 0x000fe20007ffe0ff */
[----:B------:R-:W-:Y:S01]  /*0ed0*/  IMAD.WIDE R26, R169, R200, c[0x0][0x160] ;  /* 0x00005800a91a7625 */ /* 0x000fe200078e02c8 */
[----:B------:R-:W-:-:S02]  /*0ee0*/  ISETP.GT.AND P6, PT, R242, 0x5f, PT ;  /* 0x0000005ff200780c */ /* 0x000fc40003fc4270 */
[----:B------:R-:W-:Y:S01]  /*0ef0*/  IADD3 R213, R219, 0x18, RZ ;  /* 0x00000018dbd57810 */ /* 0x000fe20007ffe0ff */
[----:B------:R-:W-:Y:S01]  /*0f00*/  IMAD.WIDE R24, R171, R200, c[0x0][0x160] ;  /* 0x00005800ab187625 */ /* 0x000fe200078e02c8 */
[----:B------:R1:W-:Y:S01]  /*0f10*/  LDGSTS.E.BYPASS.LTC128B.128 [R211], [R26.64], P4 ;  /* 0x000000001ad37fae */ /* 0x0003e2000a101d4a */
[----:B------:R-:W-:Y:S02]  /*0f20*/  LOP3.LUT R3, R3, R12, RZ, 0xfc, !PT ;  /* 0x0000000c03037212 */ /* 0x000fe400078efcff */
[----:B------:R-:W-:Y:S01]  /*0f30*/  @!P3 IMAD.MOV R16, RZ, RZ, -R16 ;  /* 0x000000ffff10b224 */ /* 0x000fe200078e0a10 */
[----:B------:R2:W-:Y:S01]  /*0f40*/  LDGSTS.E.BYPASS.LTC128B.128 [R211+0x800], [R24.64], P4 ;  /* 0x0080000018d37fae */ /* 0x0005e2000a101d4a */
[----:B------:R-:W-:Y:S02]  /*0f50*/  @!P1 LOP3.LUT R16, RZ, c[0x0][0x17c], RZ, 0x33, !PT ;  /* 0x00005f00ff109a12 */ /* 0x000fe400078e33ff */
[----:B------:R-:W-:Y:S01]  /*0f60*/  ISETP.GE.AND P1, PT, R217, c[0x0][0x180], PT ;  /* 0x00006000d9007a0c */ /* 0x000fe20003f26270 */
[----:B------:R-:W0:Y:S01]  /*0f70*/  LDGDEPBAR ;  /* 0x00000000000079af */ /* 0x000e220000000000 */
[----:B------:R-:W-:Y:S01]  /*0f80*/  ISETP.GE.AND P4, PT, R216, c[0x0][0x180], PT ;  /* 0x00006000d8007a0c */ /* 0x000fe20003f86270 */
[----:B------:R-:W-:Y:S01]  /*0f90*/  IMAD R225, R219, c[0x0][0x188], R16 ;  /* 0x00006200dbe17a24 */ /* 0x000fe200078e0210 */
[----:B------:R-:W-:-:S02]  /*0fa0*/  SEL R6, R14, RZ, !P1 ;  /* 0x000000ff0e067207 */ /* 0x000fc40004800000 */
[----:B------:R-:W-:Y:S01]  /*0fb0*/  ISETP.GE.AND P1, PT, R214, c[0x0][0x180], PT ;  /* 0x00006000d6007a0c */ /* 0x000fe20003f26270 */
[----:B------:R-:W-:Y:S01]  /*0fc0*/  IMAD R229, R232, 0x4, R225 ;  /* 0x00000004e8e57824 */ /* 0x000fe200078e02e1 */
[----:B------:R-:W-:Y:S01]  /*0fd0*/  ISETP.GE.AND P3, PT, R218, c[0x0][0x180], PT ;  /* 0x00006000da007a0c */ /* 0x000fe20003f66270 */
[-C--:B------:R-:W-:Y:S01]  /*0fe0*/  IMAD.WIDE R22, R225, R200.reuse, c[0x0][0x168] ;  /* 0x00005a00e1167625 */ /* 0x080fe200078e02c8 */
[----:B------:R-:W-:Y:S02]  /*0ff0*/  IADD3 R215, R219, 0x10, RZ ;  /* 0x00000010dbd77810 */ /* 0x000fe40007ffe0ff */
[----:B------:R-:W-:Y:S01]  /*1000*/  SEL R15, R14, RZ, !P4 ;  /* 0x000000ff0e0f7207 */ /* 0x000fe20006000000 */
[----:B------:R-:W-:Y:S01]  /*1010*/  IMAD R233, R232, 0x4, R229 ;  /* 0x00000004e8e97824 */ /* 0x000fe200078e02e5 */
[----:B------:R-:W-:Y:S01]  /*1020*/  SEL R12, R14, RZ, !P1 ;  /* 0x000000ff0e0c7207 */ /* 0x000fe20004800000 */
[----:B------:R-:W-:Y:S01]  /*1030*/  IMAD.WIDE R20, R229, R200, c[0x0][0x168] ;  /* 0x00005a00e5147625 */ /* 0x000fe200078e02c8 */
[----:B------:R-:W-:-:S02]  /*1040*/  ISETP.GE.AND P2, PT, R220, UR4, PT ;  /* 0x00000004dc007c0c */ /* 0x000fc4000bf46270 */
[----:B------:R-:W-:Y:S01]  /*1050*/  SEL R4, RZ, 0x10, !P6 ;  /* 0x00000010ff047807 */ /* 0x000fe20007000000 */
[-C--:B------:R-:W-:Y:S01]  /*1060*/  IMAD.WIDE R18, R233, R200.reuse, c[0x0][0x168] ;  /* 0x00005a00e9127625 */ /* 0x080fe200078e02c8 */
[----:B------:R-:W-:Y:S02]  /*1070*/  ISETP.GE.AND P4, PT, R213, c[0x0][0x180], PT ;  /* 0x00006000d5007a0c */ /* 0x000fe40003f86270 */
[----:B------:R-:W-:Y:S01]  /*1080*/  ISETP.GE.AND P1, PT, R218, UR5, PT ;  /* 0x00000005da007c0c */ /* 0x000fe2000bf26270 */
[----:B------:R-:W-:Y:S01]  /*1090*/  IMAD R237, R232, 0x4, R233 ;  /* 0x00000004e8ed7824 */ /* 0x000fe200078e02e9 */
[----:B------:R-:W-:Y:S02]  /*10a0*/  SEL R7, R14, RZ, !P3 ;  /* 0x000000ff0e077207 */ /* 0x000fe40005800000 */
[----:B------:R-:W-:Y:S01]  /*10b0*/  LOP3.LUT R210, R210, R11, RZ, 0xfc, !PT ;  /* 0x0000000bd2d27212 */ /* 0x000fe200078efcff */
[----:B------:R-:W-:Y:S01]  /*10c0*/  IMAD R241, R232, 0x4, R237 ;  /* 0x00000004e8f17824 */ /* 0x000fe200078e02ed */
[----:B------:R-:W-:Y:S01]  /*10d0*/  ISETP.NE.U32.AND P6, PT, R9, RZ, PT ;  /* 0x000000ff0900720c */ /* 0x000fe20003fc5070 */
[----:B------:R-:W-:Y:S01]  /*10e0*/  IMAD.WIDE R16, R237, R200, c[0x0][0x168] ;  /* 0x00005a00ed107625 */ /* 0x000fe200078e02c8 */
[----:B------:R-:W-:-:S02]  /*10f0*/  ISETP.GE.AND P3, PT, R215, c[0x0][0x180], PT ;  /* 0x00006000d7007a0c */ /* 0x000fc40003f66270 */
[----:B------:R-:W-:Y:S01]  /*1100*/  SEL R9, R4, RZ, !P2 ;  /* 0x000000ff04097207 */ /* 0x000fe20005000000 */
[----:B------:R-:W-:Y:S01]  /*1110*/  IMAD.SHL.U32 R210, R210, 0x2, RZ ;  /* 0x00000002d2d27824 */ /* 0x000fe200078e00ff */
[----:B------:R-:W-:Y:S01]  /*1120*/  IADD3 R212, R219, 0x1c, RZ ;  /* 0x0000001cdbd47810 */ /* 0x000fe20007ffe0ff */
[----:B------:R-:W-:Y:S01]  /*1130*/  IMAD R245, R232, 0x4, R241 ;  /* 0x00000004e8f57824 */ /* 0x000fe200078e02f1 */
[----:B------:R-:W-:Y:S02]  /*1140*/  SEL R2, R14, RZ, !P4 ;  /* 0x000000ff0e027207 */ /* 0x000fe40006000000 */
[----:B------:R-:W-:Y:S01]  /*1150*/  SEL R11, R5, RZ, !P1 ;  /* 0x000000ff050b7207 */ /* 0x000fe20004800000 */
[----:B------:R3:W-:Y:S01]  /*1160*/  LDGSTS.E.BYPASS.LTC128B.128 [R210+0x4000], [R22.64], P0 ;  /* 0x0400000016d27fae */ /* 0x0007e20008101d4a */
[----:B------:R-:W-:Y:S01]  /*1170*/  ISETP.GE.AND P4, PT, R217, UR5, PT ;  /* 0x00000005d9007c0c */ /* 0x000fe2000bf86270 */
[----:B------:R-:W-:Y:S01]  /*1180*/  IMAD R249, R232, 0x4, R245 ;  /* 0x00000004e8f97824 */ /* 0x000fe200078e02f5 */
[----:B------:R-:W-:Y:S01]  /*1190*/  ISETP.GE.AND P1, PT, R216, UR5, PT ;  /* 0x00000005d8007c0c */ /* 0x000fe2000bf26270 */
[----:B------:R-:W-:Y:S01]  /*11a0*/  IMAD.WIDE R28, R245, R200, c[0x0][0x168] ;  /* 0x00005a00f51c7625 */ /* 0x000fe200078e02c8 */
[----:B------:R-:W-:-:S02]  /*11b0*/  LOP3.LUT R209, R218, 0x7, RZ, 0xc0, !PT ;  /* 0x00000007dad17812 */ /* 0x000fc400078ec0ff */
[----:B------:R-:W-:Y:S01]  /*11c0*/  SEL R13, R14, RZ, !P3 ;  /* 0x000000ff0e0d7207 */ /* 0x000fe20005800000 */
[----:B------:R-:W-:Y:S01]  /*11d0*/  IMAD R167, R232, 0x4, R249 ;  /* 0x00000004e8a77824 */ /* 0x000fe200078e02f9 */
[----:B------:R-:W-:Y:S01]  /*11e0*/  ISETP.NE.U32.AND P2, PT, R9, RZ, PT ;  /* 0x000000ff0900720c */ /* 0x000fe20003f45070 */
[----:B------:R-:W-:Y:S01]  /*11f0*/  IMAD.WIDE R30, R249, R200, c[0x0][0x168] ;  /* 0x00005a00f91e7625 */ /* 0x000fe200078e02c8 */
[----:B------:R-:W-:Y:S02]  /*1200*/  ISETP.GE.AND P3, PT, R212, c[0x0][0x180], PT ;  /* 0x00006000d4007a0c */ /* 0x000fe40003f66270 */
[C---:B------:R-:W-:Y:S01]  /*1210*/  SEL R10, R5.reuse, RZ, !P4 ;  /* 0x000000ff050a7207 */ /* 0x040fe20006000000 */
[----:B------:R-:W-:Y:S01]  /*1220*/  IMAD.SHL.U32 R232, R232, 0x20, RZ ;  /* 0x00000020e8e87824 */ /* 0x000fe200078e00ff */
[----:B------:R-:W-:Y:S02]  /*1230*/  SEL R9, R5, RZ, !P1 ;  /* 0x000000ff05097207 */ /* 0x000fe40004800000 */
[----:B------:R-:W-:-:S02]  /*1240*/  LOP3.LUT R209, R209, 0x1f, R0, 0x78, !PT ;  /* 0x0000001fd1d17812 */ /* 0x000fc400078e7800 */
[----:B------:R-:W-:Y:S02]  /*1250*/  ISETP.GE.AND P4, PT, R215, UR5, PT ;  /* 0x00000005d7007c0c */ /* 0x000fe4000bf86270 */
[----:B------:R-:W-:Y:S01]  /*1260*/  ISETP.GE.AND P1, PT, R214, UR5, PT ;  /* 0x00000005d6007c0c */ /* 0x000fe2000bf26270 */
[----:B------:R-:W-:Y:S01]  /*1270*/  IMAD R209, R218, 0x20, R209 ;  /* 0x00000020dad17824 */ /* 0x000fe200078e02d1 */
[----:B------:R-:W-:Y:S02]  /*1280*/  SEL R14, R14, RZ, !P3 ;  /* 0x000000ff0e0e7207 */ /* 0x000fe40005800000 */
[----:B------:R-:W-:Y:S01]  /*1290*/  ISETP.NE.U32.AND P3, PT, R7, RZ, PT ;  /* 0x000000ff0700720c */ /* 0x000fe20003f65070 */
[----:B------:R-:W-:Y:S01]  /*12a0*/  IMAD.SHL.U32 R209, R209, 0x8, RZ ;  /* 0x00000008d1d17824 */ /* 0x000fe200078e00ff */
[C---:B------:R-:W-:Y:S01]  /*12b0*/  SEL R8, R5.reuse, RZ, !P4 ;  /* 0x000000ff05087207 */ /* 0x040fe20006000000 */
[----:B---3--:R-:W-:Y:S01]  /*12c0*/  IMAD.WIDE R22, R232, 0x2, R22 ;  /* 0x00000002e8167825 */ /* 0x008fe200078e0216 */
[----:B------:R-:W-:-:S02]  /*12d0*/  SEL R7, R5, RZ, !P1 ;  /* 0x000000ff05077207 */ /* 0x000fc40004800000 */
[----:B------:R-:W-:Y:S01]  /*12e0*/  ISETP.GE.AND P4, PT, R213, UR5, PT ;  /* 0x00000005d5007c0c */ /* 0x000fe2000bf86270 */
[----:B------:R-:W-:Y:S01]  /*12f0*/  IMAD.SHL.U32 R209, R209, 0x2, RZ ;  /* 0x00000002d1d17824 */ /* 0x000fe200078e00ff */
[----:B------:R-:W-:Y:S02]  /*1300*/  ISETP.NE.U32.AND P1, PT, R6, RZ, PT ;  /* 0x000000ff0600720c */ /* 0x000fe40003f25070 */
[----:B------:R-:W-:Y:S02]  /*1310*/  SEL R6, R5, RZ, !P4 ;  /* 0x000000ff05067207 */ /* 0x000fe40006000000 */
[----:B------:R-:W-:Y:S01]  /*1320*/  ISETP.GE.AND P4, PT, R212, UR5, PT ;  /* 0x00000005d4007c0c */ /* 0x000fe2000bf86270 */
[----:B------:R3:W-:Y:S01]  /*1330*/  LDGSTS.E.BYPASS.LTC128B.128 [R209+0x4000], [R20.64], P3 ;  /* 0x0400000014d17fae */ /* 0x0007e20009901d4a */
[----:B------:R-:W-:Y:S02]  /*1340*/  ISETP.NE.U32.AND P0, PT, R13, RZ, PT ;  /* 0x000000ff0d00720c */ /* 0x000fe40003f05070 */
[----:B------:R-:W-:-:S02]  /*1350*/  SEL R5, R5, RZ, !P4 ;  /* 0x000000ff05057207 */ /* 0x000fc40006000000 */
[----:B------:R-:W-:Y:S02]  /*1360*/  ISETP.NE.U32.AND P4, PT, R15, RZ, PT ;  /* 0x000000ff0f00720c */ /* 0x000fe40003f85070 */
[----:B------:R-:W-:Y:S01]  /*1370*/  ISETP.NE.U32.AND P3, PT, R12, RZ, PT ;  /* 0x000000ff0c00720c */ /* 0x000fe20003f65070 */
[----:B------:R1:W-:Y:S01]  /*1380*/  LDGSTS.E.BYPASS.LTC128B.128 [R210+0x5000], [R18.64], P1 ;  /* 0x0500000012d27fae */ /* 0x0003e20008901d4a */
[----:B------:R-:W-:Y:S01]  /*1390*/  ISETP.NE.U32.AND P1, PT, R2, RZ, PT ;  /* 0x000000ff0200720c */ /* 0x000fe20003f25070 */
[----:B------:R-:W-:Y:S01]  /*13a0*/  IMAD.WIDE R12, R241, R200, c[0x0][0x168] ;  /* 0x00005a00f10c7625 */ /* 0x000fe200078e02c8 */
[----:B------:R-:W-:Y:S02]  /*13b0*/  SHF.R.U32.HI R2, RZ, 0x1, R0 ;  /* 0x00000001ff027819 */ /* 0x000fe40000011600 */
[----:B------:R-:W-:Y:S02]  /*13c0*/  LOP3.LUT R197, R0, 0xf, RZ, 0xc0, !PT ;  /* 0x0000000f00c57812 */ /* 0x000fe400078ec0ff */
[----:B------:R-:W-:-:S02]  /*13d0*/  SGXT.U32 R2, R2, 0x2 ;  /* 0x000000020202781a */ /* 0x000fc40000000000 */
[----:B------:R-:W-:Y:S01]  /*13e0*/  LOP3.LUT R166, R3, 0x7, R0, 0x78, !PT ;  /* 0x0000000703a67812 */ /* 0x000fe200078e7800 */
[----:B------:R2:W-:Y:S01]  /*13f0*/  LDGSTS.E.BYPASS.LTC128B.128 [R209+0x5000], [R16.64], P4 ;  /* 0x0500000010d17fae */ /* 0x0005e2000a101d4a */
[----:B------:R-:W-:Y:S01]  /*1400*/  LOP3.LUT R208, R165, R2, RZ, 0x3c, !PT ;  /* 0x00000002a5d07212 */ /* 0x000fe200078e3cff */
[----:B------:R-:W-:Y:S01]  /*1410*/  IMAD.SHL.U32 R15, R197, 0x20, RZ ;  /* 0x00000020c50f7824 */ /* 0x000fe200078e00ff */
[----:B------:R-:W-:Y:S01]  /*1420*/  ISETP.NE.U32.AND P4, PT, R14, RZ, PT ;  /* 0x000000ff0e00720c */ /* 0x000fe20003f85070 */
[----:B------:R2:W-:Y:S01]  /*1430*/  LDGSTS.E.BYPASS.LTC128B.128 [R210+0x6000], [R12.64], P0 ;  /* 0x060000000cd27fae */ /* 0x0005e20008101d4a */
[----:B------:R-:W-:Y:S01]  /*1440*/  ISETP.GE.AND P0, PT, R219, UR4, PT ;  /* 0x00000004db007c0c */ /* 0x000fe2000bf06270 */
[----:B------:R-:W-:Y:S01]  /*1450*/  IMAD.SHL.U32 R208, R208, 0x8, RZ ;  /* 0x00000008d0d07824 */ /* 0x000fe200078e00ff */
[----:B------:R-:W-:Y:S01]  /*1460*/  LOP3.LUT R205, R3, 0x10, RZ, 0xfc, !PT ;  /* 0x0000001003cd7812 */ /* 0x000fe200078efcff */
[----:B------:R2:W-:Y:S01]  /*1470*/  LDGSTS.E.BYPASS.LTC128B.128 [R209+0x6000], [R28.64], P3 ;  /* 0x060000001cd17fae */ /* 0x0005e20009901d4a */
[----:B------:R-:W-:Y:S01]  /*1480*/  SEL R14, R4, RZ, !P0 ;  /* 0x000000ff040e7207 */ /* 0x000fe20004000000 */
[----:B---3--:R-:W-:Y:S01]  /*1490*/  IMAD.WIDE R20, R232, 0x2, R20 ;  /* 0x00000002e8147825 */ /* 0x008fe200078e0214 */
[----:B------:R-:W-:Y:S01]  /*14a0*/  LOP3.LUT R208, R208, R15, RZ, 0xfc, !PT ;  /* 0x0000000fd0d07212 */ /* 0x000fe200078efcff */
[----:B------:R3:W-:Y:S01]  /*14b0*/  LDGSTS.E.BYPASS.LTC128B.128 [R210+0x7000], [R30.64], P1 ;  /* 0x070000001ed27fae */ /* 0x0007e20008901d4a */
[----:B------:R-:W-:Y:S01]  /*14c0*/  ISETP.NE.U32.AND P0, PT, R14, RZ, PT ;  /* 0x000000ff0e00720c */ /* 0x000fe20003f05070 */
[----:B------:R-:W-:Y:S01]  /*14d0*/  IMAD.WIDE R14, R167, R200, c[0x0][0x168] ;  /* 0x00005a00a70e7625 */ /* 0x000fe200078e02c8 */
[----:B------:R-:W-:-:S02]  /*14e0*/  ISETP.NE.U32.AND P3, PT, R11, RZ, PT ;  /* 0x000000ff0b00720c */ /* 0x000fc40003f65070 */
[----:B------:R-:W-:Y:S01]  /*14f0*/  ISETP.NE.U32.AND P1, PT, R10, RZ, PT ;  /* 0x000000ff0a00720c */ /* 0x000fe20003f25070 */
[----:B-1----:R-:W-:Y:S01]  /*1500*/  IMAD.WIDE R18, R232, 0x2, R18 ;  /* 0x00000002e8127825 */ /* 0x002fe200078e0212 */
[----:B------:R1:W-:Y:S01]  /*1510*/  LDGSTS.E.BYPASS.LTC128B.128 [R209+0x7000], [R14.64], P4 ;  /* 0x070000000ed17fae */ /* 0x0003e2000a101d4a */
[----:B------:R-:W-:Y:S01]  /*1520*/  ISETP.NE.U32.AND P4, PT, R9, RZ, PT ;  /* 0x000000ff0900720c */ /* 0x000fe20003f85070 */
[----:B------:R-:W-:Y:S01]  /*1530*/  CS2R R10, SRZ ;  /* 0x00000000000a7805 */ /* 0x000fe2000001ff00 */
[----:B------:R-:W-:Y:S01]  /*1540*/  LOP3.LUT R203, R3, 0x18, RZ, 0xfc, !PT ;  /* 0x0000001803cb7812 */ /* 0x000fe200078efcff */
[----:B------:R-:W0:Y:S01]  /*1550*/  LDGDEPBAR ;  /* 0x00000000000079af */ /* 0x000e220000000000 */
[----:B------:R-:W-:Y:S01]  /*1560*/  IMAD.SHL.U32 R207, R166, 0x8, RZ ;  /* 0x00000008a6cf7824 */ /* 0x000fe200078e00ff */
[----:B------:R-:W-:Y:S01]  /*1570*/  LOP3.LUT R205, R205, 0x7, R0, 0x78, !PT ;  /* 0x00000007cdcd7812 */ /* 0x000fe200078e7800 */
[----:B------:R-:W-:Y:S01]  /*1580*/  IMAD.SHL.U32 R208, R208, 0x2, RZ ;  /* 0x00000002d0d07824 */ /* 0x000fe200078e00ff */
[----:B------:R-:W-:Y:S01]  /*1590*/  BAR.SYNC.DEFER_BLOCKING 0x0 ;  /* 0x0000000000007b1d */ /* 0x000fe20000010000 */
[----:B--2---:R-:W-:Y:S01]  /*15a0*/  IMAD.WIDE R16, R232, 0x2, R16 ;  /* 0x00000002e8107825 */ /* 0x004fe200078e0210 */
[----:B------:R-:W-:-:S02]  /*15b0*/  LOP3.LUT R203, R203, 0x7, R0, 0x78, !PT ;  /* 0x00000007cbcb7812 */ /* 0x000fc400078e7800 */
[----:B------:R-:W-:Y:S01]  /*15c0*/  SHF.R.U32.HI R224, RZ, 0x5, R0 ;  /* 0x00000005ffe07819 */ /* 0x000fe20000011600 */
[----:B------:R-:W-:-:S04]  /*15d0*/  IMAD.WIDE R12, R232, 0x2, R12 ;  /* 0x00000002e80c7825 */ /* 0x000fc800078e020c */
[----:B------:R-:W-:-:S04]  /*15e0*/  IMAD.WIDE R28, R232, 0x2, R28 ;  /* 0x00000002e81c7825 */ /* 0x000fc800078e021c */
[----:B---3--:R-:W-:-:S04]  /*15f0*/  IMAD.WIDE R30, R232, 0x2, R30 ;  /* 0x00000002e81e7825 */ /* 0x008fc800078e021e */
[----:B-1----:R-:W-:Y:S01]  /*1600*/  IMAD.WIDE R14, R232, 0x2, R14 ;  /* 0x00000002e80e7825 */ /* 0x002fe200078e020e */
[----:B------:R-:W-:Y:S01]  /*1610*/  @!PT LDS RZ, [RZ] ;  /* 0x00000000fffff984 */ /* 0x000fe20000000800 */
[----:B------:R-:W-:Y:S01]  /*1620*/  @!PT LDS RZ, [RZ] ;  /* 0x00000000fffff984 */ /* 0x000fe20000000800 */
[----:B------:R-:W-:Y:S01]  /*1630*/  @!PT LDS RZ, [RZ] ;  /* 0x00000000fffff984 */ /* 0x000fe20000000800 */
[----:B------:R1:W-:Y:S04]  /*1640*/  LDGSTS.E.BYPASS.LTC128B.128 [R211+0x1000], [R26.64+0x40], P6 ;  /* 0x010000401ad37fae */ /* 0x0003e8000b101d4a */
[----:B------:R2:W-:Y:S01]  /*1650*/  LDGSTS.E.BYPASS.LTC128B.128 [R211+0x1800], [R24.64+0x40], P6 ;  /* 0x0180004018d37fae */ /* 0x0005e2000b101d4a */
[----:B------:R-:W-:Y:S02]  /*1660*/  ISETP.NE.U32.AND P6, PT, R8, RZ, PT ;  /* 0x000000ff0800720c */ /* 0x000fe40003fc5070 */
[----:B------:R-:W-:Y:S01]  /*1670*/  CS2R R8, SRZ ;  /* 0x0000000000087805 */ /* 0x000fe2000001ff00 */
[----:B------:R-:W0:Y:S04]  /*1680*/  LDGDEPBAR ;  /* 0x00000000000079af */ /* 0x000e280000000000 */
[----:B------:R3:W-:Y:S01]  /*1690*/  LDGSTS.E.BYPASS.LTC128B.128 [R210+0x8000], [R22.64], P5 ;  /* 0x0800000016d27fae */ /* 0x0007e2000a901d4a */
[----:B------:R-:W-:-:S03]  /*16a0*/  ISETP.NE.U32.AND P5, PT, R7, RZ, PT ;  /* 0x000000ff0700720c */ /* 0x000fc60003fa5070 */
[----:B------:R1:W-:Y:S01]  /*16b0*/  LDGSTS.E.BYPASS.LTC128B.128 [R209+0x8000], [R20.64], P3 ;  /* 0x0800000014d17fae */ /* 0x0003e20009901d4a */
[----:B------:R-:W-:-:S03]  /*16c0*/  ISETP.NE.U32.AND P3, PT, R6, RZ, PT ;  /* 0x000000ff0600720c */ /* 0x000fc60003f65070 */
[----:B------:R2:W-:Y:S01]  /*16d0*/  LDGSTS.E.BYPASS.LTC128B.128 [R210+0x9000], [R18.64], P1 ;  /* 0x0900000012d27fae */ /* 0x0005e20008901d4a */
[----:B------:R-:W-:-:S03]  /*16e0*/  ISETP.GE.AND P1, PT, R218, UR4, PT ;  /* 0x00000004da007c0c */ /* 0x000fc6000bf26270 */
[----:B------:R2:W-:Y:S01]  /*16f0*/  LDGSTS.E.BYPASS.LTC128B.128 [R209+0x9000], [R16.64], P4 ;  /* 0x0900000010d17fae */ /* 0x0005e2000a101d4a */
[----:B------:R-:W-:Y:S02]  /*1700*/  SEL R6, R4, RZ, !P1 ;  /* 0x000000ff04067207 */ /* 0x000fe40004800000 */
[----:B------:R-:W-:Y:S01]  /*1710*/  ISETP.NE.U32.AND P1, PT, R5, RZ, PT ;  /* 0x000000ff0500720c */ /* 0x000fe20003f25070 */
[----:B------:R2:W-:Y:S01]  /*1720*/  LDGSTS.E.BYPASS.LTC128B.128 [R210+0xa000], [R12.64], P6 ;  /* 0x0a0000000cd27fae */ /* 0x0005e2000b101d4a */
[----:B------:R-:W-:Y:S02]  /*1730*/  ISETP.GE.AND P4, PT, R217, UR4, PT ;  /* 0x00000004d9007c0c */ /* 0x000fe4000bf86270 */
[----:B------:R-:W-:Y:S01]  /*1740*/  ISETP.GE.AND P6, PT, R216, UR4, PT ;  /* 0x00000004d8007c0c */ /* 0x000fe2000bfc6270 */
[----:B------:R2:W-:Y:S01]  /*1750*/  LDGSTS.E.BYPASS.LTC128B.128 [R209+0xa000], [R28.64], P5 ;  /* 0x0a0000001cd17fae */ /* 0x0005e2000a901d4a */
[C---:B------:R-:W-:Y:S02]  /*1760*/  SEL R7, R4.reuse, RZ, !P4 ;  /* 0x000000ff04077207 */ /* 0x040fe40006000000 */
[----:B------:R-:W-:Y:S01]  /*1770*/  ISETP.GE.AND P4, PT, R215, UR4, PT ;  /* 0x00000004d7007c0c */ /* 0x000fe2000bf86270 */
[----:B------:R2:W-:Y:S01]  /*1780*/  LDGSTS.E.BYPASS.LTC128B.128 [R210+0xb000], [R30.64], P3 ;  /* 0x0b0000001ed27fae */ /* 0x0005e20009901d4a */
[----:B------:R-:W-:-:S02]  /*1790*/  SEL R5, R4, RZ, !P6 ;  /* 0x000000ff04057207 */ /* 0x000fc40007000000 */
[----:B------:R-:W-:Y:S01]  /*17a0*/  ISETP.NE.U32.AND P6, PT, R6, RZ, PT ;  /* 0x000000ff0600720c */ /* 0x000fe20003fc5070 */
[----:B------:R2:W-:Y:S01]  /*17b0*/  LDGSTS.E.BYPASS.LTC128B.128 [R209+0xb000], [R14.64], P1 ;  /* 0x0b0000000ed17fae */ /* 0x0005e20008901d4a */
[----:B------:R-:W-:Y:S01]  /*17c0*/  ISETP.GE.AND P1, PT, R214, UR4, PT ;  /* 0x00000004d6007c0c */ /* 0x000fe2000bf26270 */
[----:B---3--:R-:W-:Y:S01]  /*17d0*/  IMAD.WIDE R22, R232, 0x2, R22 ;  /* 0x00000002e8167825 */ /* 0x008fe200078e0216 */
[----:B------:R-:W-:Y:S01]  /*17e0*/  SEL R6, R4, RZ, !P4 ;  /* 0x000000ff04067207 */ /* 0x000fe20006000000 */
[----:B------:R-:W0:Y:S01]  /*17f0*/  LDGDEPBAR ;  /* 0x00000000000079af */ /* 0x000e220000000000 */
[----:B------:R-:W-:Y:S01]  /*1800*/  ISETP.NE.U32.AND P4, PT, R5, RZ, PT ;  /* 0x000000ff0500720c */ /* 0x000fe20003f85070 */
[----:B-1----:R-:W-:Y:S01]  /*1810*/  IMAD.WIDE R20, R232, 0x2, R20 ;  /* 0x00000002e8147825 */ /* 0x002fe200078e0214 */
[----:B------:R-:W-:Y:S01]  /*1820*/  SEL R5, R4, RZ, !P1 ;  /* 0x000000ff04057207 */ /* 0x000fe20004800000 */
[----:B------:R-:W-:Y:S01]  /*1830*/  BAR.SYNC.DEFER_BLOCKING 0x0 ;  /* 0x0000000000007b1d */ /* 0x000fe20000010000 */
[----:B------:R-:W-:Y:S01]  /*1840*/  ISETP.GE.AND P1, PT, R212, UR4, PT ;  /* 0x00000004d4007c0c */ /* 0x000fe2000bf26270 */
[----:B--2---:R-:W-:Y:S01]  /*1850*/  IMAD.WIDE R18, R232, 0x2, R18 ;  /* 0x00000002e8127825 */ /* 0x004fe200078e0212 */
[----:B------:R-:W-:-:S02]  /*1860*/  ISETP.NE.U32.AND P3, PT, R6, RZ, PT ;  /* 0x000000ff0600720c */ /* 0x000fc40003f65070 */
[----:B------:R-:W-:Y:S01]  /*1870*/  ISETP.NE.U32.AND P5, PT, R7, RZ, PT ;  /* 0x000000ff0700720c */ /* 0x000fe20003fa5070 */
[----:B------:R-:W-:-:S04]  /*1880*/  IMAD.WIDE R16, R232, 0x2, R16 ;  /* 0x00000002e8107825 */ /* 0x000fc800078e0210 */
[----:B------:R-:W-:-:S04]  /*1890*/  IMAD.WIDE R12, R232, 0x2, R12 ;  /* 0x00000002e80c7825 */ /* 0x000fc800078e020c */
[----:B------:R-:W-:-:S04]  /*18a0*/  IMAD.WIDE R28, R232, 0x2, R28 ;  /* 0x00000002e81c7825 */ /* 0x000fc800078e021c */
[----:B------:R-:W-:-:S04]  /*18b0*/  IMAD.WIDE R30, R232, 0x2, R30 ;  /* 0x00000002e81e7825 */ /* 0x000fc800078e021e */
[----:B------:R-:W-:Y:S01]  /*18c0*/  IMAD.WIDE R14, R232, 0x2, R14 ;  /* 0x00000002e80e7825 */ /* 0x000fe200078e020e */
[----:B------:R-:W-:Y:S01]  /*18d0*/  @!PT LDS RZ, [RZ] ;  /* 0x00000000fffff984 */ /* 0x000fe20000000800 */
[----:B------:R-:W-:Y:S01]  /*18e0*/  @!PT LDS RZ, [RZ] ;  /* 0x00000000fffff984 */ /* 0x000fe20000000800 */
[----:B------:R-:W-:Y:S01]  /*18f0*/  @!PT LDS RZ, [RZ] ;  /* 0x00000000fffff984 */ /* 0x000fe20000000800 */
[----:B------:R1:W-:Y:S04]  /*1900*/  LDGSTS.E.BYPASS.LTC128B.128 [R211+0x2000], [R26.64+0x80], P2 ;  /* 0x020000801ad37fae */ /* 0x0003e80009101d4a */
[----:B------:R2:W-:Y:S01]  /*1910*/  LDGSTS.E.BYPASS.LTC128B.128 [R211+0x2800], [R24.64+0x80], P2 ;  /* 0x0280008018d37fae */ /* 0x0005e20009101d4a */
[----:B------:R-:W-:-:S03]  /*1920*/  ISETP.GE.AND P2, PT, R213, UR4, PT ;  /* 0x00000004d5007c0c */ /* 0x000fc6000bf46270 */
[----:B------:R-:W0:Y:S01]  /*1930*/  LDGDEPBAR ;  /* 0x00000000000079af */ /* 0x000e220000000000 */
[C---:B------:R-:W-:Y:S02]  /*1940*/  SEL R6, R4.reuse, RZ, !P2 ;  /* 0x000000ff04067207 */ /* 0x040fe40005000000 */
[----:B------:R-:W-:Y:S01]  /*1950*/  SEL R4, R4, RZ, !P1 ;  /* 0x000000ff04047207 */ /* 0x000fe20004800000 */
[----:B------:R3:W-:Y:S01]  /*1960*/  LDGSTS.E.BYPASS.LTC128B.128 [R210+0xc000], [R22.64], P0 ;  /* 0x0c00000016d27fae */ /* 0x0007e20008101d4a */
[----:B------:R-:W-:Y:S02]  /*1970*/  ISETP.NE.U32.AND P2, PT, R5, RZ, PT ;  /* 0x000000ff0500720c */ /* 0x000fe40003f45070 */
[----:B------:R-:W-:Y:S01]  /*1980*/  ISETP.NE.U32.AND P1, PT, R6, RZ, PT ;  /* 0x000000ff0600720c */ /* 0x000fe20003f25070 */
[----:B------:R3:W-:Y:S01]  /*1990*/  LDGSTS.E.BYPASS.LTC128B.128 [R209+0xc000], [R20.64], P6 ;  /* 0x0c00000014d17fae */ /* 0x0007e2000b101d4a */
[----:B------:R-:W-:Y:S01]  /*19a0*/  ISETP.NE.U32.AND P0, PT, R4, RZ, PT ;  /* 0x000000ff0400720c */ /* 0x000fe20003f05070 */
[----:B------:R-:W-:Y:S01]  /*19b0*/  IMAD.SHL.U32 R4, R197, 0x100, RZ ;  /* 0x00000100c5047824 */ /* 0x000fe200078e00ff */
[----:B------:R-:W-:Y:S01]  /*19c0*/  LOP3.LUT R5, R3, 0x8, RZ, 0xfc, !PT ;  /* 0x0000000803057812 */ /* 0x000fe200078efcff */
[----:B------:R3:W-:Y:S01]  /*19d0*/  LDGSTS.E.BYPASS.LTC128B.128 [R210+0xd000], [R18.64], P5 ;  /* 0x0d00000012d27fae */ /* 0x0007e2000a901d4a */
[----:B------:R-:W-:Y:S01]  /*19e0*/  CS2R R6, SRZ ;  /* 0x0000000000067805 */ /* 0x000fe2000001ff00 */
[----:B------:R-:W-:Y:S01]  /*19f0*/  IMAD R205, R205, 0x8, R4 ;  /* 0x00000008cdcd7824 */ /* 0x000fe200078e0204 */
[----:B------:R-:W-:Y:S01]  /*1a00*/  LOP3.LUT R5, R5, 0x7, R0, 0x78, !PT ;  /* 0x0000000705057812 */ /* 0x000fe200078e7800 */
[----:B------:R3:W-:Y:S01]  /*1a10*/  LDGSTS.E.BYPASS.LTC128B.128 [R209+0xd000], [R16.64], P4 ;  /* 0x0d00000010d17fae */ /* 0x0007e2000a101d4a */
[----:B------:R-:W-:Y:S01]  /*1a20*/  LOP3.LUT R207, R207, R4, RZ, 0xfc, !PT ;  /* 0x00000004cfcf7212 */ /* 0x000fe200078efcff */
[--C-:B------:R-:W-:Y:S01]  /*1a30*/  IMAD R203, R203, 0x8, R4.reuse ;  /* 0x00000008cbcb7824 */ /* 0x100fe200078e0204 */
[----:B-1----:R-:W-:Y:S01]  /*1a40*/  CS2R R26, SRZ ;  /* 0x00000000001a7805 */ /* 0x002fe2000001ff00 */
[----:B------:R1:W-:Y:S01]  /*1a50*/  LDGSTS.E.BYPASS.LTC128B.128 [R210+0xe000], [R12.64], P3 ;  /* 0x0e0000000cd27fae */ /* 0x0003e20009901d4a */
[----:B------:R-:W-:-:S02]  /*1a60*/  IMAD R206, R5, 0x8, R4 ;  /* 0x0000000805ce7824 */ /* 0x000fc400078e0204 */
[----:B------:R-:W-:Y:S01]  /*1a70*/  IMAD.SHL.U32 R207, R207, 0x2, RZ ;  /* 0x00000002cfcf7824 */ /* 0x000fe200078e00ff */
[----:B------:R1:W-:Y:S01]  /*1a80*/  LDGSTS.E.BYPASS.LTC128B.128 [R209+0xe000], [R28.64], P2 ;  /* 0x0e0000001cd17fae */ /* 0x0003e20009101d4a */
[----:B------:R-:W-:Y:S01]  /*1a90*/  IMAD.SHL.U32 R206, R206, 0x2, RZ ;  /* 0x00000002cece7824 */ /* 0x000fe200078e00ff */
[----:B------:R-:W-:Y:S01]  /*1aa0*/  CS2R R4, SRZ ;  /* 0x0000000000047805 */ /* 0x000fe2000001ff00 */
[----:B------:R-:W-:Y:S01]  /*1ab0*/  IMAD.SHL.U32 R205, R205, 0x2, RZ ;  /* 0x00000002cdcd7824 */ /* 0x000fe200078e00ff */
[----:B------:R1:W-:Y:S01]  /*1ac0*/  LDGSTS.E.BYPASS.LTC128B.128 [R210+0xf000], [R30.64], P1 ;  /* 0x0f0000001ed27fae */ /* 0x0003e20008901d4a */
[----:B------:R-:W-:Y:S01]  /*1ad0*/  IMAD.SHL.U32 R203, R203, 0x2, RZ ;  /* 0x00000002cbcb7824 */ /* 0x000fe200078e00ff */
[----:B--2---:R-:W-:Y:S01]  /*1ae0*/  CS2R R24, SRZ ;  /* 0x0000000000187805 */ /* 0x004fe2000001ff00 */
[----:B---3--:R-:W-:Y:S01]  /*1af0*/  CS2R R22, SRZ ;  /* 0x0000000000167805 */ /* 0x008fe2000001ff00 */
[----:B------:R2:W-:Y:S01]  /*1b00*/  LDGSTS.E.BYPASS.LTC128B.128 [R209+0xf000], [R14.64], P0 ;  /* 0x0f0000000ed17fae */ /* 0x0005e20008101d4a */
[----:B------:R-:W-:Y:S01]  /*1b10*/  ISETP.GE.AND P0, PT, R242, 0x20, PT ;  /* 0x00000020f200780c */ /* 0x000fe20003f06270 */
[----:B------:R-:W-:-:S02]  /*1b20*/  CS2R R20, SRZ ;  /* 0x0000000000147805 */ /* 0x000fc4000001ff00 */
[----:B------:R-:W0:Y:S01]  /*1b30*/  LDGDEPBAR ;  /* 0x00000000000079af */ /* 0x000e220000000000 */
[----:B------:R-:W-:Y:S01]  /*1b40*/  CS2R R18, SRZ ;  /* 0x0000000000127805 */ /* 0x000fe2000001ff00 */
[----:B------:R-:W-:Y:S01]  /*1b50*/  CS2R R16, SRZ ;  /* 0x0000000000107805 */ /* 0x000fe2000001ff00 */
[----:B-1----:R-:W-:Y:S01]  /*1b60*/  CS2R R12, SRZ ;  /* 0x00000000000c7805 */ /* 0x002fe2000001ff00 */
[----:B------:R-:W-:Y:S01]  /*1b70*/  CS2R R28, SRZ ;  /* 0x00000000001c7805 */ /* 0x000fe2000001ff00 */
[----:B------:R-:W-:Y:S01]  /*1b80*/  CS2R R30, SRZ ;  /* 0x00000000001e7805 */ /* 0x000fe2000001ff00 */
[----:B--2---:R-:W-:Y:S01]  /*1b90*/  CS2R R14, SRZ ;  /* 0x00000000000e7805 */ /* 0x004fe2000001ff00 */
[----:B------:R-:W-:-:S04]  /*1ba0*/  DEPBAR.LE SB0, 0x4 ;  /* 0x000081000000791a */ /* 0x000fc80000000000 */
[----:B------:R-:W-:Y:S06]  /*1bb0*/  BAR.SYNC.DEFER_BLOCKING 0x0 ;  /* 0x0000000000007b1d */ /* 0x000fec0000010000 */
[----:B------:R1:W2:Y:S04]  /*1bc0*/  LDSM.16.M88.4 R132, [R208] ;  /* 0x00000000d084783b */ /* 0x0002a80000000200 */
[----:B------:R1:W3:Y:S04]  /*1bd0*/  LDSM.16.M88.4 R152, [R208+0x400] ;  /* 0x00040000d098783b */ /* 0x0002e80000000200 */
[----:B------:R1:W1:Y:S04]  /*1be0*/  LDSM.16.M88.4 R156, [R208+0x800] ;  /* 0x00080000d09c783b */ /* 0x0002680000000200 */
[----:B------:R1:W1:Y:S04]  /*1bf0*/  LDSM.16.M88.4 R160, [R208+0xc00] ;  /* 0x000c0000d0a0783b */ /* 0x0002680000000200 */
[----:B------:R1:W1:Y:S04]  /*1c00*/  LDSM.16.MT88.4 R136, [R207+0x4000] ;  /* 0x00400000cf88783b */ /* 0x0002680000004200 */
[----:B------:R1:W1:Y:S04]  /*1c10*/  LDSM.16.MT88.4 R140, [R206+0x4000] ;  /* 0x00400000ce8c783b */ /* 0x0002680000004200 */
[----:B------:R1:W1:Y:S04]  /*1c20*/  LDSM.16.MT88.4 R144, [R205+0x4000] ;  /* 0x00400000cd90783b */ /* 0x0002680000004200 */
[----:B------:R1:W1:Y:S01]  /*1c30*/  LDSM.16.MT88.4 R148, [R203+0x4000] ;  /* 0x00400000cb94783b */ /* 0x0002620000004200 */
[----:B------:R-:W-:Y:S05]  /*1c40*/  @!P0 BRA `(.L_x_0) ;  /* 0x0000135000008947 */ /* 0x000fea0003800000 */
[----:B------:R-:W-:Y:S01]  /*1c50*/  SHF.R.S32.HI R6, RZ, 0x1f, R249 ;  /* 0x0000001fff067819 */ /* 0x000fe200000114f9 */
[----:B------:R-:W-:Y:S01]  /*1c60*/  IMAD.MOV.U32 R9, RZ, RZ, 0x6 ;  /* 0x00000006ff097424 */ /* 0x000fe200078e00ff */
[----:B------:R-:W-:Y:S01]  /*1c70*/  SHF.R.S32.HI R4, RZ, 0x1f, R245 ;  /* 0x0000001fff047819 */ /* 0x000fe200000114f5 */
[----:B------:R-:W-:Y:S01]  /*1c80*/  IMAD.SHL.U32 R226, R167, 0x2, RZ ;  /* 0x00000002a7e27824 */ /* 0x000fe200078e00ff */
[----:B------:R-:W-:Y:S01]  /*1c90*/  SHF.L.U64.HI R251, R249, 0x1, R6 ;  /* 0x00000001f9fb7819 */ /* 0x000fe20000010206 */
[----:B------:R-:W-:Y:S01]  /*1ca0*/  IMAD.WIDE.U32 R8, R232, R9, c[0x0][0x168] ;  /* 0x00005a00e8087625 */ /* 0x000fe200078e0009 */
[----:B------:R-:W-:Y:S01]  /*1cb0*/  SHF.L.U64.HI R247, R245, 0x1, R4 ;  /* 0x00000001f5f77819 */ /* 0x000fe20000010204 */
[----:B------:R-:W-:Y:S01]  /*1cc0*/  CS2R R10, SRZ ;  /* 0x00000000000a7805 */ /* 0x000fe2000001ff00 */
[----:B------:R-:W-:Y:S01]  /*1cd0*/  SHF.R.S32.HI R5, RZ, 0x1f, R232 ;  /* 0x0000001fff057819 */ /* 0x000fe200000114e8 */
[----:B------:R-:W-:Y:S01]  /*1ce0*/  IMAD.MOV.U32 R204, RZ, RZ, R8 ;  /* 0x000000ffffcc7224 */ /* 0x000fe200078e0008 */
[----:B------:R-:W-:Y:S01]  /*1cf0*/  SHF.R.S32.HI R234, RZ, 0x1f, R171 ;  /* 0x0000001fffea7819 */ /* 0x000fe200000114ab */
[----:B------:R-:W-:Y:S01]  /*1d00*/  IMAD.SHL.U32 R249, R249, 0x2, RZ ;  /* 0x00000002f9f97824 */ /* 0x000fe200078e00ff */
[----:B------:R-:W-:Y:S01]  /*1d10*/  LEA R236, P1, R171, c[0x0][0x160], 0x1 ;  /* 0x00005800abec7a11 */ /* 0x000fe200078208ff */
[----:B------:R-:W-:Y:S01]  /*1d20*/  IMAD R202, R5, 0x6, RZ ;  /* 0x0000000605ca7824 */ /* 0x000fe200078e02ff */
[----:B------:R-:W-:Y:S01]  /*1d30*/  SHF.R.S32.HI R238, RZ, 0x1f, R169 ;  /* 0x0000001fffee7819 */ /* 0x000fe200000114a9 */
[----:B------:R-:W-:Y:S01]  /*1d40*/  IMAD.SHL.U32 R245, R245, 0x2, RZ ;  /* 0x00000002f5f57824 */ /* 0x000fe200078e00ff */
[----:B------:R-:W-:Y:S01]  /*1d50*/  LEA R240, P0, R169, c[0x0][0x160], 0x1 ;  /* 0x00005800a9f07a11 */ /* 0x000fe200078008ff */
[----:B------:R-:W-:Y:S01]  /*1d60*/  IMAD.IADD R202, R9, 0x1, R202 ;  /* 0x0000000109ca7824 */ /* 0x000fe200078e02ca */
[----:B------:R-:W-:Y:S01]  /*1d70*/  SHF.R.S32.HI R6, RZ, 0x1f, R241 ;  /* 0x0000001fff067819 */ /* 0x000fe200000114f1 */
[----:B------:R-:W-:Y:S01]  /*1d80*/  CS2R R12, SRZ ;  /* 0x00000000000c7805 */ /* 0x000fe2000001ff00 */
[----:B------:R-:W-:Y:S01]  /*1d90*/  SHF.R.S32.HI R4, RZ, 0x1f, R237 ;  /* 0x0000001fff047819 */ /* 0x000fe200000114ed */
[----:B------:R-:W-:Y:S01]  /*1da0*/  CS2R R14, SRZ ;  /* 0x00000000000e7805 */ /* 0x000fe2000001ff00 */
[----:B------:R-:W-:Y:S01]  /*1db0*/  SHF.R.S32.HI R7, RZ, 0x1f, R242 ;  /* 0x0000001fff077819 */ /* 0x000fe200000114f2 */
[----:B------:R-:W-:Y:S01]  /*1dc0*/  CS2R R16, SRZ ;  /* 0x0000000000107805 */ /* 0x000fe2000001ff00 */
[----:B------:R-:W-:Y:S01]  /*1dd0*/  LEA.HI.X R234, R171, c[0x0][0x164], R234, 0x1, P1 ;  /* 0x00005900abea7a11 */ /* 0x000fe200008f0cea */
[----:B------:R-:W-:Y:S01]  /*1de0*/  CS2R R18, SRZ ;  /* 0x0000000000127805 */ /* 0x000fe2000001ff00 */
[----:B------:R-:W-:Y:S01]  /*1df0*/  LEA.HI.X R238, R169, c[0x0][0x164], R238, 0x1, P0 ;  /* 0x00005900a9ee7a11 */ /* 0x000fe200000f0cee */
[----:B------:R-:W-:Y:S01]  /*1e00*/  CS2R R20, SRZ ;  /* 0x0000000000147805 */ /* 0x000fe2000001ff00 */
[C---:B------:R-:W-:Y:S01]  /*1e10*/  SHF.L.U64.HI R243, R241.reuse, 0x1, R6 ;  /* 0x00000001f1f37819 */ /* 0x040fe20000010206 */
[----:B------:R-:W-:Y:S01]  /*1e20*/  IMAD.SHL.U32 R241, R241, 0x2, RZ ;  /* 0x00000002f1f17824 */ /* 0x000fe200078e00ff */
[C---:B------:R-:W-:Y:S01]  /*1e30*/  SHF.L.U64.HI R239, R237.reuse, 0x1, R4 ;  /* 0x00000001edef7819 */ /* 0x040fe20000010204 */
[----:B------:R-:W-:Y:S01]  /*1e40*/  IMAD.SHL.U32 R237, R237, 0x2, RZ ;  /* 0x00000002eded7824 */ /* 0x000fe200078e00ff */
[----:B------:R-:W-:Y:S01]  /*1e50*/  SHF.R.S32.HI R8, RZ, 0x1f, R233 ;  /* 0x0000001fff087819 */ /* 0x000fe200000114e9 */
[----:B------:R-:W-:Y:S01]  /*1e60*/  CS2R R22, SRZ ;  /* 0x0000000000167805 */ /* 0x000fe2000001ff00 */
[----:B------:R-:W-:Y:S01]  /*1e70*/  SHF.R.S32.HI R6, RZ, 0x1f, R229 ;  /* 0x0000001fff067819 */ /* 0x000fe200000114e5 */
[----:B------:R-:W-:Y:S01]  /*1e80*/  CS2R R24, SRZ ;  /* 0x0000000000187805 */ /* 0x000fe2000001ff00 */
[----:B------:R-:W-:Y:S01]  /*1e90*/  SHF.R.S32.HI R4, RZ, 0x1f, R225 ;  /* 0x0000001fff047819 */ /* 0x000fe200000114e1 */
[----:B------:R-:W-:Y:S01]  /*1ea0*/  CS2R R26, SRZ ;  /* 0x00000000001a7805 */ /* 0x000fe2000001ff00 */
[----:B------:R-:W-:Y:S01]  /*1eb0*/  IADD3 R236, P1, R236, 0xc0, RZ ;  /* 0x000000c0ecec7810 */ /* 0x000fe20007f3e0ff */
[----:B------:R-:W-:Y:S01]  /*1ec0*/  CS2R R28, SRZ ;  /* 0x00000000001c7805 */ /* 0x000fe2000001ff00 */
[----:B------:R-:W-:Y:S01]  /*1ed0*/  IADD3 R240, P0, R240, 0xc0, RZ ;  /* 0x000000c0f0f07810 */ /* 0x000fe20007f1e0ff */
[----:B------:R-:W-:Y:S01]  /*1ee0*/  CS2R R30, SRZ ;  /* 0x00000000001e7805 */ /* 0x000fe2000001ff00 */
[----:B------:R-:W-:Y:S01]  /*1ef0*/  LEA.HI R242, R7, R242, RZ, 0x5 ;  /* 0x000000f207f27211 */ /* 0x000fe200078f28ff */
[----:B------:R-:W-:Y:S01]  /*1f00*/  CS2R R32, SRZ ;  /* 0x0000000000207805 */ /* 0x000fe2000001ff00 */
[----:B------:R-:W-:Y:S01]  /*1f10*/  SHF.R.S32.HI R228, RZ, 0x1f, R167 ;  /* 0x0000001fffe47819 */ /* 0x000fe200000114a7 */
[----:B------:R-:W-:Y:S01]  /*1f20*/  CS2R R34, SRZ ;  /* 0x0000000000227805 */ /* 0x000fe2000001ff00 */
[C---:B------:R-:W-:Y:S01]  /*1f30*/  SHF.L.U64.HI R230, R232.reuse, 0x1, R5 ;  /* 0x00000001e8e67819 */ /* 0x040fe20000010205 */
[----:B------:R-:W-:Y:S01]  /*1f40*/  IMAD.SHL.U32 R232, R232, 0x2, RZ ;  /* 0x00000002e8e87824 */ /* 0x000fe200078e00ff */
[C---:B------:R-:W-:Y:S01]  /*1f50*/  SHF.L.U64.HI R235, R233.reuse, 0x1, R8 ;  /* 0x00000001e9eb7819 */ /* 0x040fe20000010208 */
[----:B------:R-:W-:Y:S01]  /*1f60*/  IMAD.SHL.U32 R233, R233, 0x2, RZ ;  /* 0x00000002e9e97824 */ /* 0x000fe200078e00ff */
[C---:B------:R-:W-:Y:S01]  /*1f70*/  SHF.L.U64.HI R231, R229.reuse, 0x1, R6 ;  /* 0x00000001e5e77819 */ /* 0x040fe20000010206 */
[----:B------:R-:W-:Y:S01]  /*1f80*/  IMAD.SHL.U32 R229, R229, 0x2, RZ ;  /* 0x00000002e5e57824 */ /* 0x000fe200078e00ff */
[C---:B------:R-:W-:Y:S01]  /*1f90*/  SHF.L.U64.HI R227, R225.reuse, 0x1, R4 ;  /* 0x00000001e1e37819 */ /* 0x040fe20000010204 */
[----:B------:R-:W-:Y:S01]  /*1fa0*/  IMAD.SHL.U32 R225, R225, 0x2, RZ ;  /* 0x00000002e1e17824 */ /* 0x000fe200078e00ff */
[----:B------:R-:W-:Y:S01]  /*1fb0*/  SHF.L.U64.HI R228, R167, 0x1, R228 ;  /* 0x00000001a7e47819 */ /* 0x000fe200000102e4 */
        /* <DEDUP_REMOVED lines=51> */
[----:B------:R-:W-:Y:S01]  /*22f0*/  SHF.R.S32.HI R242, RZ, 0x5, R242 ;  /* 0x00000005fff27819 */ /* 0x000fe200000114f2 */
[----:B------:R-:W-:Y:S01]  /*2300*/  IMAD.X R234, RZ, RZ, R234, P1 ;  /* 0x000000ffffea7224 */ /* 0x000fe200008e06ea */
[----:B------:R-:W-:Y:S01]  /*2310*/  UIADD3 UR8, UR8, -0x60, URZ ;  /* 0xffffffa008087890 */ /* 0x000fe2000fffe03f */
[----:B------:R-:W-:Y:S01]  /*2320*/  IMAD.X R238, RZ, RZ, R238, P0 ;  /* 0x000000ffffee7224 */ /* 0x000fe200000e06ee */
[----:B------:R-:W-:-:S02]  /*2330*/  UMOV UR7, 0x1 ;  /* 0x0000000100077882 */ /* 0x000fc40000000000 */
[----:B------:R-:W-:Y:S02]  /*2340*/  UMOV UR5, 0x4000 ;  /* 0x0000400000057882 */ /* 0x000fe40000000000 */
[----:B------:R-:W-:-:S02]  /*2350*/  UMOV UR4, URZ ;  /* 0x0000003f00047c82 */ /* 0x000fc40008000000 */
[----:B------:R-:W-:Y:S02]  /*2360*/  IADD3 R165, R165, 0x2, RZ ;  /* 0x00000002a5a57810 */ /* 0x000fe40007ffe0ff */
[C---:B------:R-:W-:Y:S02]  /*2370*/  IADD3 R169, R3.reuse, 0x8, RZ ;  /* 0x0000000803a97810 */ /* 0x040fe40007ffe0ff */
[----:B------:R-:W-:Y:S02]  /*2380*/  IADD3 R167, R3, 0x10, RZ ;  /* 0x0000001003a77810 */ /* 0x000fe40007ffe0ff */
[----:B------:R-:W-:Y:S01]  /*2390*/  LOP3.LUT R168, R165, R2, RZ, 0x3c, !PT ;  /* 0x00000002a5a87212 */ /* 0x000fe200078e3cff */
[----:B------:R-:W-:Y:S01]  /*23a0*/  IMAD.SHL.U32 R165, R197, 0x100, RZ ;  /* 0x00000100c5a57824 */ /* 0x000fe200078e00ff */
[----:B------:R-:W-:-:S02]  /*23b0*/  IADD3 R3, R3, 0x18, RZ ;  /* 0x0000001803037810 */ /* 0x000fc40007ffe0ff */
[----:B------:R-:W-:Y:S01]  /*23c0*/  LOP3.LUT R164, R169, 0x7, R0, 0x78, !PT ;  /* 0x00000007a9a47812 */ /* 0x000fe200078e7800 */
[----:B------:R-:W-:Y:S01]  /*23d0*/  IMAD R197, R197, 0x4, R168 ;  /* 0x00000004c5c57824 */ /* 0x000fe200078e02a8 */
[--C-:B------:R-:W-:Y:S01]  /*23e0*/  LOP3.LUT R2, R167, 0x7, R0.reuse, 0x78, !PT ;  /* 0x00000007a7027812 */ /* 0x100fe200078e7800 */
[--C-:B------:R-:W-:Y:S01]  /*23f0*/  IMAD R196, R166, 0x8, R165.reuse ;  /* 0x00000008a6c47824 */ /* 0x100fe200078e02a5 */
[----:B------:R-:W-:Y:S01]  /*2400*/  LOP3.LUT R0, R3, 0x7, R0, 0x78, !PT ;  /* 0x0000000703007812 */ /* 0x000fe200078e7800 */
[--C-:B------:R-:W-:Y:S02]  /*2410*/  IMAD R3, R164, 0x8, R165.reuse ;  /* 0x00000008a4037824 */ /* 0x100fe400078e02a5 */
[--C-:B------:R-:W-:Y:S02]  /*2420*/  IMAD R2, R2, 0x8, R165.reuse ;  /* 0x0000000802027824 */ /* 0x100fe400078e02a5 */
[----:B------:R-:W-:Y:S02]  /*2430*/  IMAD R0, R0, 0x8, R165 ;  /* 0x0000000800007824 */ /* 0x000fe400078e02a5 */
[----:B------:R-:W-:-:S02]  /*2440*/  IMAD.SHL.U32 R197, R197, 0x8, RZ ;  /* 0x00000008c5c57824 */ /* 0x000fc400078e00ff */
.L_x_1:
[C---:B-12--5:R-:W5:Y:S01]  /*2450*/  HMMA.16816.F32 R4, R132.reuse, R136, R4 ;  /* 0x000000888404723c */ /* 0x066f620000001804 */
[----:B------:R-:W-:Y:S02]  /*2460*/  ULOP3.LUT UR9, UR7, 0x3, URZ, 0xc0, !UPT ;  /* 0x0000000307097892 */ /* 0x000fe4000f8ec03f */
[----:B------:R-:W-:Y:S02]  /*2470*/  UIADD3 UR6, UR7, 0x2, URZ ;  /* 0x0000000207067890 */ /* 0x000fe4000fffe03f */
[----:B------:R-:W-:Y:S02]  /*2480*/  LEA R168, R196, UR5, 0x1 ;  /* 0x00000005c4a87c11 */ /* 0x000fe4000f8e08ff */
[----:B------:R-:W-:Y:S01]  /*2490*/  LEA R198, R197, UR4, 0x1 ;  /* 0x00000004c5c67c11 */ /* 0x000fe2000f8e08ff */
[C---:B------:R-:W5:Y:S01]  /*24a0*/  HMMA.16816.F32 R8, R132.reuse, R138, R8 ;  /* 0x0000008a8408723c */ /* 0x040f620000001808 */
[----:B------:R-:W-:Y:S02]  /*24b0*/  USHF.L.U32 UR4, UR9, 0xc, URZ ;  /* 0x0000000c09047899 */ /* 0x000fe4000800063f */
[----:B------:R-:W-:Y:S01]  /*24c0*/  LDSM.16.MT88.4 R168, [R168+0x2000] ;  /* 0x00200000a8a8783b */ /* 0x000fe20000004200 */
[----:B------:R-:W-:Y:S02]  /*24d0*/  LEA R172, R3, UR5, 0x1 ;  /* 0x0000000503ac7c11 */ /* 0x000fe4000f8e08ff */
[----:B------:R-:W-:Y:S02]  /*24e0*/  LEA R176, R2, UR5, 0x1 ;  /* 0x0000000502b07c11 */ /* 0x000fe4000f8e08ff */
[C---:B------:R-:W5:Y:S03]  /*24f0*/  HMMA.16816.F32 R12, R132.reuse, R140, R12 ;  /* 0x0000008c840c723c */ /* 0x040f66000000180c */
[----:B------:R-:W1:Y:S01]  /*2500*/  LDSM.16.M88.4 R164, [R198] ;  /* 0x00000000c6a4783b */ /* 0x000e620000000200 */
[----:B------:R-:W-:Y:S01]  /*2510*/  LEA R180, R0, UR5, 0x1 ;  /* 0x0000000500b47c11 */ /* 0x000fe2000f8e08ff */
[----:B------:R-:W-:Y:S01]  /*2520*/  ULEA UR5, UR9, 0x4000, 0xe ;  /* 0x0000400009057891 */ /* 0x000fe2000f8e703f */
[----:B------:R-:W-:Y:S01]  /*2530*/  ISETP.LE.AND P0, PT, R242, UR6, PT ;  /* 0x00000006f2007c0c */ /* 0x000fe2000bf03270 */
[----:B------:R-:W-:Y:S01]  /*2540*/  ULOP3.LUT UR6, UR6, 0x3, URZ, 0xc0, !UPT ;  /* 0x0000000306067892 */ /* 0x000fe2000f8ec03f */
[C---:B------:R-:W5:Y:S03]  /*2550*/  HMMA.16816.F32 R16, R132.reuse, R142, R16 ;  /* 0x0000008e8410723c */ /* 0x040f660000001810 */
[----:B------:R-:W1:Y:S02]  /*2560*/  LDSM.16.MT88.4 R172, [R172+0x2000] ;  /* 0x00200000acac783b */ /* 0x000e640000004200 */
[----:B------:R-:W-:Y:S02]  /*2570*/  ISETP.GE.AND P2, PT, R220, UR8, PT ;  /* 0x00000008dc007c0c */ /* 0x000fe4000bf46270 */
[----:B------:R-:W-:Y:S01]  /*2580*/  ISETP.GE.AND P1, PT, R219, UR8, PT ;  /* 0x00000008db007c0c */ /* 0x000fe2000bf26270 */
[C---:B------:R-:W5:Y:S01]  /*2590*/  HMMA.16816.F32 R20, R132.reuse, R144, R20 ;  /* 0x000000908414723c */ /* 0x040f620000001814 */
[----:B------:R-:W-:Y:S02]  /*25a0*/  SEL R246, RZ, 0x10, P2 ;  /* 0x00000010fff67807 */ /* 0x000fe40001000000 */
[----:B------:R-:W1:Y:S02]  /*25b0*/  LDSM.16.MT88.4 R176, [R176+0x2000] ;  /* 0x00200000b0b0783b */ /* 0x000e640000004200 */
[----:B------:R-:W-:Y:S02]  /*25c0*/  SEL R246, R246, RZ, !P0 ;  /* 0x000000fff6f67207 */ /* 0x000fe40004000000 */
[----:B------:R-:W-:Y:S01]  /*25d0*/  SEL R244, RZ, 0x10, P1 ;  /* 0x00000010fff47807 */ /* 0x000fe20000800000 */
[C---:B------:R-:W5:Y:S03]  /*25e0*/  HMMA.16816.F32 R24, R132.reuse, R146, R24 ;  /* 0x000000928418723c */ /* 0x040f660000001818 */
[----:B------:R-:W1:Y:S02]  /*25f0*/  LDSM.16.MT88.4 R180, [R180+0x2000] ;  /* 0x00200000b4b4783b */ /* 0x000e640000004200 */
[----:B------:R-:W-:Y:S02]  /*2600*/  ISETP.NE.U32.AND P4, PT, R246, RZ, PT ;  /* 0x000000fff600720c */ /* 0x000fe40003f85070 */
[----:B------:R-:W-:Y:S01]  /*2610*/  SEL R244, R244, RZ, !P0 ;  /* 0x000000fff4f47207 */ /* 0x000fe20004000000 */
[C---:B------:R-:W5:Y:S03]  /*2620*/  HMMA.16816.F32 R28, R132.reuse, R148, R28 ;  /* 0x00000094841c723c */ /* 0x040f66000000181c */
[----:B------:R-:W1:Y:S01]  /*2630*/  LDSM.16.M88.4 R184, [R198+0x400] ;  /* 0x00040000c6b8783b */ /* 0x000e620000000200 */
[----:B------:R-:W-:Y:S02]  /*2640*/  ISETP.NE.U32.AND P5, PT, R244, RZ, PT ;  /* 0x000000fff400720c */ /* 0x000fe40003fa5070 */
[----:B------:R-:W-:Y:S02]  /*2650*/  ISETP.GE.AND P2, PT, R218, UR8, PT ;  /* 0x00000008da007c0c */ /* 0x000fe4000bf46270 */
[----:B------:R-:W5:Y:S03]  /*2660*/  HMMA.16816.F32 R32, R132, R150, R32 ;  /* 0x000000968420723c */ /* 0x000f660000001820 */
[----:B------:R-:W2:Y:S02]  /*2670*/  LDSM.16.M88.4 R188, [R198+0x800] ;  /* 0x00080000c6bc783b */ /* 0x000ea40000000200 */
[----:B------:R-:W-:Y:S02]  /*2680*/  ISETP.GE.AND P1, PT, R217, UR8, PT ;  /* 0x00000008d9007c0c */ /* 0x000fe4000bf26270 */
[----:B------:R-:W-:Y:S01]  /*2690*/  SEL R250, RZ, 0x10, P2 ;  /* 0x00000010fffa7807 */ /* 0x000fe20001000000 */
[C---:B---3--:R-:W5:Y:S01]  /*26a0*/  HMMA.16816.F32 R36, R152.reuse, R136, R36 ;  /* 0x000000889824723c */ /* 0x048f620000001824 */
[----:B------:R-:W-:Y:S02]  /*26b0*/  SEL R248, RZ, 0x10, P1 ;  /* 0x00000010fff87807 */ /* 0x000fe40000800000 */
[----:B------:R-:W2:Y:S02]  /*26c0*/  LDSM.16.M88.4 R192, [R198+0xc00] ;  /* 0x000c0000c6c0783b */ /* 0x000ea40000000200 */
[----:B------:R-:W-:Y:S06]  /*26d0*/  SEL R246, R250, RZ, !P0 ;  /* 0x000000fffaf67207 */ /* 0x000fec0004000000 */
[----:B------:R-:W-:Y:S01]  /*26e0*/  BAR.SYNC.DEFER_BLOCKING 0x0 ;  /* 0x0000000000007b1d */ /* 0x000fe20000010000 */
[C---:B------:R-:W5:Y:S03]  /*26f0*/  HMMA.16816.F32 R40, R152.reuse, R138, R40 ;  /* 0x0000008a9828723c */ /* 0x040f660000001828 */
[----:B------:R-:W-:Y:S02]  /*2700*/  ISETP.NE.U32.AND P3, PT, R246, RZ, PT ;  /* 0x000000fff600720c */ /* 0x000fe40003f65070 */
[----:B------:R-:W-:Y:S02]  /*2710*/  ISETP.GE.AND P2, PT, R216, UR8, PT ;  /* 0x00000008d8007c0c */ /* 0x000fe4000bf46270 */
[----:B------:R-:W-:Y:S01]  /*2720*/  SEL R244, R248, RZ, !P0 ;  /* 0x000000fff8f47207 */ /* 0x000fe20004000000 */
[C---:B------:R-:W5:Y:S01]  /*2730*/  HMMA.16816.F32 R44, R152.reuse, R140, R44 ;  /* 0x0000008c982c723c */ /* 0x040f62000000182c */
[----:B------:R-:W-:Y:S02]  /*2740*/  SEL R246, RZ, 0x10, P2 ;  /* 0x00000010fff67807 */ /* 0x000fe40001000000 */
[----:B------:R-:W-:Y:S02]  /*2750*/  ISETP.NE.U32.AND P2, PT, R244, RZ, PT ;  /* 0x000000fff400720c */ /* 0x000fe40003f45070 */
[----:B------:R-:W-:Y:S02]  /*2760*/  ISETP.GE.AND P1, PT, R215, UR8, PT ;  /* 0x00000008d7007c0c */ /* 0x000fe4000bf26270 */
[----:B------:R-:W-:Y:S01]  /*2770*/  SEL R246, R246, RZ, !P0 ;  /* 0x000000fff6f67207 */ /* 0x000fe20004000000 */
[C---:B------:R-:W5:Y:S01]  /*2780*/  HMMA.16816.F32 R48, R152.reuse, R142, R48 ;  /* 0x0000008e9830723c */ /* 0x040f620000001830 */
[----:B------:R-:W-:Y:S02]  /*2790*/  SEL R244, RZ, 0x10, P1 ;  /* 0x00000010fff47807 */ /* 0x000fe40000800000 */
[----:B------:R-:W-:Y:S02]  /*27a0*/  ISETP.NE.U32.AND P1, PT, R246, RZ, PT ;  /* 0x000000fff600720c */ /* 0x000fe40003f25070 */
[----:B------:R-:W-:Y:S01]  /*27b0*/  SEL R248, R244, RZ, !P0 ;  /* 0x000000fff4f87207 */ /* 0x000fe20004000000 */
[----:B------:R-:W-:Y:S01]  /*27c0*/  IMAD.U32 R244, RZ, RZ, UR6 ;  /* 0x00000006fff47e24 */ /* 0x000fe2000f8e00ff */
[----:B------:R-:W-:Y:S01]  /*27d0*/  ULEA UR6, UR6, 0x4000, 0xe ;  /* 0x0000400006067891 */ /* 0x000fe2000f8e703f */
[C---:B------:R-:W5:Y:S04]  /*27e0*/  HMMA.16816.F32 R52, R152.reuse, R144, R52 ;  /* 0x000000909834723c */ /* 0x040f680000001834 */
[----:B------:R-:W-:Y:S01]  /*27f0*/  IMAD R246, R244, 0x1000, R211 ;  /* 0x00001000f4f67824 */ /* 0x000fe200078e02d3 */
[----:B------:R-:W-:Y:S03]  /*2800*/  IADD3 R244, R210, UR6, RZ ;  /* 0x00000006d2f47c10 */ /* 0x000fe6000fffe0ff */
[C---:B------:R-:W5:Y:S08]  /*2810*/  HMMA.16816.F32 R56, R152.reuse, R146, R56 ;  /* 0x000000929838723c */ /* 0x040f700000001838 */
[C---:B------:R-:W5:Y:S08]  /*2820*/  HMMA.16816.F32 R60, R152.reuse, R148, R60 ;  /* 0x00000094983c723c */ /* 0x040f70000000183c */
[----:B------:R-:W5:Y:S08]  /*2830*/  HMMA.16816.F32 R64, R152, R150, R64 ;  /* 0x000000969840723c */ /* 0x000f700000001840 */
[C---:B------:R-:W5:Y:S08]  /*2840*/  HMMA.16816.F32 R68, R156.reuse, R136, R68 ;  /* 0x000000889c44723c */ /* 0x040f700000001844 */
[C---:B------:R-:W5:Y:S08]  /*2850*/  HMMA.16816.F32 R72, R156.reuse, R138, R72 ;  /* 0x0000008a9c48723c */ /* 0x040f700000001848 */
[C---:B------:R-:W5:Y:S08]  /*2860*/  HMMA.16816.F32 R76, R156.reuse, R140, R76 ;  /* 0x0000008c9c4c723c */ /* 0x040f70000000184c */
[C---:B------:R-:W5:Y:S08]  /*2870*/  HMMA.16816.F32 R80, R156.reuse, R142, R80 ;  /* 0x0000008e9c50723c */ /* 0x040f700000001850 */
[C---:B------:R-:W5:Y:S08]  /*2880*/  HMMA.16816.F32 R84, R156.reuse, R144, R84 ;  /* 0x000000909c54723c */ /* 0x040f700000001854 */
[C---:B------:R-:W5:Y:S08]  /*2890*/  HMMA.16816.F32 R88, R156.reuse, R146, R88 ;  /* 0x000000929c58723c */ /* 0x040f700000001858 */
[C---:B------:R-:W5:Y:S08]  /*28a0*/  HMMA.16816.F32 R92, R156.reuse, R148, R92 ;  /* 0x000000949c5c723c */ /* 0x040f70000000185c */
[----:B------:R-:W5:Y:S08]  /*28b0*/  HMMA.16816.F32 R96, R156, R150, R96 ;  /* 0x000000969c60723c */ /* 0x000f700000001860 */
[C---:B------:R-:W5:Y:S08]  /*28c0*/  HMMA.16816.F32 R100, R160.reuse, R136, R100 ;  /* 0x00000088a064723c */ /* 0x040f700000001864 */
[C---:B------:R5:W5:Y:S07]  /*28d0*/  HMMA.16816.F32 R104, R160.reuse, R138, R104 ;  /* 0x0000008aa068723c */ /* 0x040b6e0000001868 */
[----:B-----5:R-:W-:Y:S01]  /*28e0*/  IADD3 R138, P6, R204, R225, RZ ;  /* 0x000000e1cc8a7210 */ /* 0x020fe20007fde0ff */
[C---:B------:R-:W5:Y:S04]  /*28f0*/  HMMA.16816.F32 R108, R160.reuse, R140, R108 ;  /* 0x0000008ca06c723c */ /* 0x040f68000000186c */
[----:B------:R-:W-:Y:S01]  /*2900*/  IMAD.X R139, R202, 0x1, R227, P6 ;  /* 0x00000001ca8b7824 */ /* 0x000fe200030e06e3 */
[----:B------:R-:W-:Y:S03]  /*2910*/  ISETP.NE.U32.AND P6, PT, R248, RZ, PT ;  /* 0x000000fff800720c */ /* 0x000fe60003fc5070 */
[C---:B------:R5:W5:Y:S07]  /*2920*/  HMMA.16816.F32 R112, R160.reuse, R142, R112 ;  /* 0x0000008ea070723c */ /* 0x040b6e0000001870 */
[----:B-----5:R-:W-:Y:S01]  /*2930*/  IMAD.MOV.U32 R142, RZ, RZ, R240 ;  /* 0x000000ffff8e7224 */ /* 0x020fe200078e00f0 */
[C---:B------:R-:W5:Y:S04]  /*2940*/  HMMA.16816.F32 R116, R160.reuse, R144, R116 ;  /* 0x00000090a074723c */ /* 0x040f680000001874 */
[----:B------:R-:W-:Y:S04]  /*2950*/  IMAD.MOV.U32 R143, RZ, RZ, R238 ;  /* 0x000000ffff8f7224 */ /* 0x000fe800078e00ee */
[C---:B------:R5:W5:Y:S01]  /*2960*/  HMMA.16816.F32 R120, R160.reuse, R146, R120 ;  /* 0x00000092a078723c */ /* 0x040b620000001878 */
[----:B------:R-:W-:Y:S01]  /*2970*/  @!PT LDS RZ, [RZ] ;  /* 0x00000000fffff984 */ /* 0x000fe20000000800 */
[----:B------:R-:W-:Y:S01]  /*2980*/  @!PT LDS RZ, [RZ] ;  /* 0x00000000fffff984 */ /* 0x000fe20000000800 */
[----:B------:R-:W-:Y:S01]  /*2990*/  @!PT LDS RZ, [RZ] ;  /* 0x00000000fffff984 */ /* 0x000fe20000000800 */
[----:B------:R3:W-:Y:S07]  /*29a0*/  LDGSTS.E.BYPASS.LTC128B.128 [R246], [R142.64], P4 ;  /* 0x000000008ef67fae */ /* 0x0007ee000a101d4a */
[C---:B------:R-:W5:Y:S08]  /*29b0*/  HMMA.16816.F32 R124, R160.reuse, R148, R124 ;  /* 0x00000094a07c723c */ /* 0x040f70000000187c */
[----:B------:R5:W5:-:S08]  /*29c0*/  HMMA.16816.F32 R128, R160, R150, R128 ;  /* 0x00000096a080723c */ /* 0x000b500000001880 */
[C---:B-1----:R-:W5:Y:S05]  /*29d0*/  HMMA.16816.F32 R4, R164.reuse, R168, R4 ;  /* 0x000000a8a404723c */ /* 0x042f6a0000001804 */
[----:B---3--:R-:W-:Y:S02]  /*29e0*/  IMAD.MOV.U32 R142, RZ, RZ, R236 ;  /* 0x000000ffff8e7224 */ /* 0x008fe400078e00ec */
[--C-:B------:R-:W-:Y:S01]  /*29f0*/  IMAD.MOV.U32 R143, RZ, RZ, R234.reuse ;  /* 0x000000ffff8f7224 */ /* 0x100fe200078e00ea */
[C---:B------:R-:W5:Y:S04]  /*2a00*/  HMMA.16816.F32 R8, R164.reuse, R170, R8 ;  /* 0x000000aaa408723c */ /* 0x040f680000001808 */
[----:B------:R1:W-:Y:S01]  /*2a10*/  LDGSTS.E.BYPASS.LTC128B.128 [R246+0x800], [R142.64], P4 ;  /* 0x008000008ef67fae */ /* 0x0003e2000a101d4a */
[----:B------:R-:W-:Y:S03]  /*2a20*/  ISETP.GE.AND P4, PT, R214, UR8, PT ;  /* 0x00000008d6007c0c */ /* 0x000fe6000bf86270 */
[C---:B------:R-:W5:Y:S01]  /*2a30*/  HMMA.16816.F32 R12, R164.reuse, R172, R12 ;  /* 0x000000aca40c723c */ /* 0x040f62000000180c */
[----:B------:R-:W-:Y:S02]  /*2a40*/  SEL R248, RZ, 0x10, P4 ;  /* 0x00000010fff87807 */ /* 0x000fe40002000000 */
[----:B------:R-:W-:Y:S01]  /*2a50*/  ISETP.GE.AND P4, PT, R212, UR8, PT ;  /* 0x00000008d4007c0c */ /* 0x000fe2000bf86270 */
[----:B------:R-:W0:Y:S01]  /*2a60*/  LDGDEPBAR ;  /* 0x00000000000079af */ /* 0x000e220000000000 */
[----:B------:R-:W-:Y:S02]  /*2a70*/  SEL R248, R248, RZ, !P0 ;  /* 0x000000fff8f87207 */ /* 0x000fe40004000000 */
[----:B------:R-:W-:Y:S01]  /*2a80*/  SEL R250, RZ, 0x10, P4 ;  /* 0x00000010fffa7807 */ /* 0x000fe20002000000 */
[C---:B------:R-:W5:Y:S04]  /*2a90*/  HMMA.16816.F32 R16, R164.reuse, R174, R16 ;  /* 0x000000aea410723c */ /* 0x040f680000001810 */
[----:B------:R3:W-:Y:S01]  /*2aa0*/  LDGSTS.E.BYPASS.LTC128B.128 [R244], [R138.64], P5 ;  /* 0x000000008af47fae */ /* 0x0007e2000a901d4a */
[----:B-----5:R-:W-:Y:S02]  /*2ab0*/  IADD3 R146, P4, R204, R233, RZ ;  /* 0x000000e9cc927210 */ /* 0x020fe40007f9e0ff */
[----:B------:R-:W-:Y:S01]  /*2ac0*/  ISETP.GE.AND P5, PT, R213, UR8, PT ;  /* 0x00000008d5007c0c */ /* 0x000fe2000bfa6270 */
[C---:B------:R-:W5:Y:S01]  /*2ad0*/  HMMA.16816.F32 R20, R164.reuse, R176, R20 ;  /* 0x000000b0a414723c */ /* 0x040f620000001814 */
[----:B------:R-:W-:Y:S03]  /*2ae0*/  UIADD3 UR8, UR8, -0x20, URZ ;  /* 0xffffffe008087890 */ /* 0x000fe6000fffe03f */
[----:B------:R-:W-:Y:S01]  /*2af0*/  IMAD.X R147, R202, 0x1, R235, P4 ;  /* 0x00000001ca937824 */ /* 0x000fe200020e06eb */
[----:B------:R-:W-:Y:S02]  /*2b00*/  SEL R252, RZ, 0x10, P5 ;  /* 0x00000010fffc7807 */ /* 0x000fe40002800000 */
[----:B-1----:R-:W-:Y:S01]  /*2b10*/  IADD3 R142, P5, R204, R229, RZ ;  /* 0x000000e5cc8e7210 */ /* 0x002fe20007fbe0ff */
[C---:B------:R-:W5:Y:S04]  /*2b20*/  HMMA.16816.F32 R24, R164.reuse, R178, R24 ;  /* 0x000000b2a418723c */ /* 0x040f680000001818 */
[----:B------:R-:W-:Y:S01]  /*2b30*/  IMAD.X R143, R202, 0x1, R231, P5 ;  /* 0x00000001ca8f7824 */ /* 0x000fe200028e06e7 */
[----:B------:R-:W-:Y:S01]  /*2b40*/  IADD3 R246, R209, UR6, RZ ;  /* 0x00000006d1f67c10 */ /* 0x000fe2000fffe0ff */
[----:B------:R-:W-:Y:S01]  /*2b50*/  UIADD3 UR6, UR7, 0x1, URZ ;  /* 0x0000000107067890 */ /* 0x000fe2000fffe03f */
[----:B------:R-:W-:Y:S01]  /*2b60*/  ISETP.NE.U32.AND P5, PT, R248, RZ, PT ;  /* 0x000000fff800720c */ /* 0x000fe20003fa5070 */
[C---:B------:R-:W5:Y:S02]  /*2b70*/  HMMA.16816.F32 R28, R164.reuse, R180, R28 ;  /* 0x000000b4a41c723c */ /* 0x040f64000000181c */
[----:B------:R1:W-:Y:S02]  /*2b80*/  LDGSTS.E.BYPASS.LTC128B.128 [R246], [R142.64], P3 ;  /* 0x000000008ef67fae */ /* 0x0003e40009901d4a */
[----:B------:R-:W-:Y:S02]  /*2b90*/  SEL R252, R252, RZ, !P0 ;  /* 0x000000fffcfc7207 */ /* 0x000fe40004000000 */
[----:B------:R-:W-:Y:S02]  /*2ba0*/  SEL R250, R250, RZ, !P0 ;  /* 0x000000fffafa7207 */ /* 0x000fe40004000000 */
[----:B------:R-:W5:Y:S02]  /*2bb0*/  HMMA.16816.F32 R32, R164, R182, R32 ;  /* 0x000000b6a420723c */ /* 0x000f640000001820 */
[----:B---3--:R3:W-:Y:S01]  /*2bc0*/  LDGSTS.E.BYPASS.LTC128B.128 [R244+0x1000], [R146.64], P2 ;  /* 0x0100000092f47fae */ /* 0x0087e20009101d4a */
[----:B------:R-:W-:Y:S02]  /*2bd0*/  ISETP.NE.U32.AND P4, PT, R252, RZ, PT ;  /* 0x000000fffc00720c */ /* 0x000fe40003f85070 */
[----:B------:R-:W-:Y:S02]  /*2be0*/  IADD3 R138, P0, R204, R237, RZ ;  /* 0x000000edcc8a7210 */ /* 0x000fe40007f1e0ff */
[----:B------:R-:W-:Y:S01]  /*2bf0*/  ISETP.NE.U32.AND P3, PT, R250, RZ, PT ;  /* 0x000000fffa00720c */ /* 0x000fe20003f65070 */
[C---:B------:R-:W5:Y:S05]  /*2c00*/  HMMA.16816.F32 R36, R184.reuse, R168, R36 ;  /* 0x000000a8b824723c */ /* 0x040f6a0000001824 */
[----:B------:R-:W-:Y:S01]  /*2c10*/  IMAD.X R139, R202, 0x1, R239, P0 ;  /* 0x00000001ca8b7824 */ /* 0x000fe200000e06ef */
[----:B------:R-:W-:Y:S02]  /*2c20*/  IADD3 R150, P0, R204, R241, RZ ;  /* 0x000000f1cc967210 */ /* 0x000fe40007f1e0ff */
[C---:B------:R-:W5:Y:S02]  /*2c30*/  HMMA.16816.F32 R40, R184.reuse, R170, R40 ;  /* 0x000000aab828723c */ /* 0x040f640000001828 */
[----:B------:R2:W-:Y:S02]  /*2c40*/  LDGSTS.E.BYPASS.LTC128B.128 [R246+0x1000], [R138.64], P1 ;  /* 0x010000008af67fae */ /* 0x0005e40008901d4a */
[----:B------:R-:W-:Y:S01]  /*2c50*/  IMAD.X R151, R202, 0x1, R243, P0 ;  /* 0x00000001ca977824 */ /* 0x000fe200000e06f3 */
[----:B-1----:R-:W-:Y:S03]  /*2c60*/  IADD3 R142, P1, R204, R249, RZ ;  /* 0x000000f9cc8e7210 */ /* 0x002fe60007f3e0ff */
[C---:B------:R-:W5:Y:S02]  /*2c70*/  HMMA.16816.F32 R44, R184.reuse, R172, R44 ;  /* 0x000000acb82c723c */ /* 0x040f64000000182c */
[----:B------:R1:W-:Y:S02]  /*2c80*/  LDGSTS.E.BYPASS.LTC128B.128 [R244+0x2000], [R150.64], P6 ;  /* 0x0200000096f47fae */ /* 0x0003e4000b101d4a */
[----:B------:R-:W-:Y:S01]  /*2c90*/  IMAD.X R143, R202, 0x1, R251, P1 ;  /* 0x00000001ca8f7824 */ /* 0x000fe200008e06fb */
[----:B------:R-:W-:Y:S03]  /*2ca0*/  IADD3 R236, P1, R236, 0x40, RZ ;  /* 0x00000040ecec7810 */ /* 0x000fe60007f3e0ff */
[C---:B------:R-:W5:Y:S04]  /*2cb0*/  HMMA.16816.F32 R48, R184.reuse, R174, R48 ;  /* 0x000000aeb830723c */ /* 0x040f680000001830 */
[----:B------:R-:W-:Y:S04]  /*2cc0*/  IMAD.X R234, RZ, RZ, R234, P1 ;  /* 0x000000ffffea7224 */ /* 0x000fe800008e06ea */
[C---:B------:R-:W5:Y:S08]  /*2cd0*/  HMMA.16816.F32 R52, R184.reuse, R176, R52 ;  /* 0x000000b0b834723c */ /* 0x040f700000001834 */
[C---:B------:R-:W5:Y:S08]  /*2ce0*/  HMMA.16816.F32 R56, R184.reuse, R178, R56 ;  /* 0x000000b2b838723c */ /* 0x040f700000001838 */
[C---:B------:R-:W5:Y:S08]  /*2cf0*/  HMMA.16816.F32 R60, R184.reuse, R180, R60 ;  /* 0x000000b4b83c723c */ /* 0x040f70000000183c */
[----:B------:R-:W5:Y:S08]  /*2d00*/  HMMA.16816.F32 R64, R184, R182, R64 ;  /* 0x000000b6b840723c */ /* 0x000f700000001840 */
[C---:B--2---:R-:W5:Y:S08]  /*2d10*/  HMMA.16816.F32 R68, R188.reuse, R168, R68 ;  /* 0x000000a8bc44723c */ /* 0x044f700000001844 */
        /* <DEDUP_REMOVED lines=11> */
[----:B------:R-:W-:Y:S04]  /*2dd0*/  IMAD.X R171, R202, 0x1, R247, P2 ;  /* 0x00000001caab7824 */ /* 0x000fe800010e06f7 */
[C---:B------:R5:W5:Y:S01]  /*2de0*/  HMMA.16816.F32 R112, R192.reuse, R174, R112 ;  /* 0x000000aec070723c */ /* 0x040b620000001870 */
[----:B------:R2:W-:Y:S06]  /*2df0*/  LDGSTS.E.BYPASS.LTC128B.128 [R246+0x2000], [R170.64], P5 ;  /* 0x02000000aaf67fae */ /* 0x0005ec000a901d4a */
[----:B-----5:R-:W-:Y:S01]  /*2e00*/  IADD3 R174, P0, R204, R226, RZ ;  /* 0x000000e2ccae7210 */ /* 0x020fe20007f1e0ff */
[C---:B------:R5:W5:Y:S01]  /*2e10*/  HMMA.16816.F32 R116, R192.reuse, R176, R116 ;  /* 0x000000b0c074723c */ /* 0x040b620000001874 */
[----:B---3--:R3:W-:Y:S03]  /*2e20*/  LDGSTS.E.BYPASS.LTC128B.128 [R244+0x3000], [R142.64], P4 ;  /* 0x030000008ef47fae */ /* 0x0087e6000a101d4a */
[----:B------:R-:W-:Y:S01]  /*2e30*/  IMAD.X R175, R202, 0x1, R228, P0 ;  /* 0x00000001caaf7824 */ /* 0x000fe200000e06e4 */
[----:B------:R-:W-:Y:S02]  /*2e40*/  IADD3 R204, P2, R204, R232, RZ ;  /* 0x000000e8cccc7210 */ /* 0x000fe40007f5e0ff */
[----:B------:R-:W-:Y:S01]  /*2e50*/  IADD3 R240, P0, R240, 0x40, RZ ;  /* 0x00000040f0f07810 */ /* 0x000fe20007f1e0ff */
[C---:B------:R5:W5:Y:S01]  /*2e60*/  HMMA.16816.F32 R120, R192.reuse, R178, R120 ;  /* 0x000000b2c078723c */ /* 0x040b620000001878 */
[----:B------:R2:W-:Y:S02]  /*2e70*/  LDGSTS.E.BYPASS.LTC128B.128 [R246+0x3000], [R174.64], P3 ;  /* 0x03000000aef67fae */ /* 0x0005e40009901d4a */
[----:B------:R-:W-:Y:S01]  /*2e80*/  ISETP.LE.AND P3, PT, R242, UR7, PT ;  /* 0x00000007f2007c0c */ /* 0x000fe2000bf63270 */
[----:B------:R-:W-:Y:S01]  /*2e90*/  UMOV UR7, UR6 ;  /* 0x0000000600077c82 */ /* 0x000fe20008000000 */
[----:B------:R-:W-:Y:S02]  /*2ea0*/  IMAD.X R202, R202, 0x1, R230, P2 ;  /* 0x00000001caca7824 */ /* 0x000fe400010e06e6 */
[----:B------:R-:W-:Y:S01]  /*2eb0*/  IMAD.X R238, RZ, RZ, R238, P0 ;  /* 0x000000ffffee7224 */ /* 0x000fe200000e06ee */
[C---:B------:R5:W5:Y:S01]  /*2ec0*/  HMMA.16816.F32 R124, R192.reuse, R180, R124 ;  /* 0x000000b4c07c723c */ /* 0x040b62000000187c */
[----:B------:R-:W0:Y:S07]  /*2ed0*/  LDGDEPBAR ;  /* 0x00000000000079af */ /* 0x000e2e0000000000 */
[----:B------:R5:W5:Y:S01]  /*2ee0*/  HMMA.16816.F32 R128, R192, R182, R128 ;  /* 0x000000b6c080723c */ /* 0x000b620000001880 */
[----:B------:R-:W-:Y:S04]  /*2ef0*/  DEPBAR.LE SB0, 0x4 ;  /* 0x000081000000791a */ /* 0x000fe80000000000 */
[----:B------:R-:W-:Y:S08]  /*2f00*/  BAR.SYNC.DEFER_BLOCKING 0x0 ;  /* 0x0000000000007b1d */ /* 0x000ff00000010000 */
[----:B------:R2:W1:Y:S08]  /*2f10*/  LDSM.16.M88.4 R132, [R208+UR4] ;  /* 0x00000004d084783b */ /* 0x0004700008000200 */
[----:B------:R2:W1:Y:S08]  /*2f20*/  LDSM.16.M88.4 R152, [R208+UR4+0x400] ;  /* 0x00040004d098783b */ /* 0x0004700008000200 */
[----:B------:R2:W1:Y:S08]  /*2f30*/  LDSM.16.M88.4 R156, [R208+UR4+0x800] ;  /* 0x00080004d09c783b */ /* 0x0004700008000200 */
[----:B------:R2:W2:Y:S08]  /*2f40*/  LDSM.16.M88.4 R160, [R208+UR4+0xc00] ;  /* 0x000c0004d0a0783b */ /* 0x0004b00008000200 */
[----:B------:R1:W2:Y:S08]  /*2f50*/  LDSM.16.MT88.4 R136, [R207+UR5] ;  /* 0x00000005cf88783b */ /* 0x0002b00008004200 */
[----:B---3--:R3:W2:Y:S08]  /*2f60*/  LDSM.16.MT88.4 R140, [R206+UR5] ;  /* 0x00000005ce8c783b */ /* 0x0086b00008004200 */
[----:B------:R3:W2:Y:S08]  /*2f70*/  LDSM.16.MT88.4 R144, [R205+UR5] ;  /* 0x00000005cd90783b */ /* 0x0006b00008004200 */
[----:B-1----:R3:W1:Y:S01]  /*2f80*/  LDSM.16.MT88.4 R148, [R203+UR5] ;  /* 0x00000005cb94783b */ /* 0x0026620008004200 */
[----:B------:R-:W-:-:S05]  /*2f90*/  @!P3 BRA `(.L_x_1) ;  /* 0xfffff4b00000b947 */ /* 0x000fca000383ffff */
.L_x_0:
[----:B------:R-:W-:-:S04]  /*2fa0*/  DEPBAR.LE SB0, 0x0 ;  /* 0x000080000000791a */ /* 0x000fc80000000000 */
[----:B------:R-:W-:Y:S01]  /*2fb0*/  IMAD R222, R219, 0x4, R222 ;  /* 0x00000004dbde7824 */ /* 0x000fe200078e02de */
[----:B------:R-:W-:Y:S02]  /*2fc0*/  F2FP.PACK_AB R54, R55, R54 ;  /* 0x000000363736723e */ /* 0x000fe400000000ff */
[----:B------:R-:W-:Y:S01]  /*2fd0*/  F2FP.PACK_AB R4, R5, R4 ;  /* 0x000000040504723e */ /* 0x000fe200000000ff */
[----:B------:R-:W-:Y:S01]  /*2fe0*/  IMAD R222, R223, 0x84, R222 ;  /* 0x00000084dfde7824 */ /* 0x000fe200078e02de */
[----:B------:R-:W-:Y:S02]  /*2ff0*/  F2FP.PACK_AB R6, R7, R6 ;  /* 0x000000060706723e */ /* 0x000fe400000000ff */
[----:B------:R-:W-:Y:S01]  /*3000*/  F2FP.PACK_AB R8, R9, R8 ;  /* 0x000000080908723e */ /* 0x000fe200000000ff */
[----:B------:R-:W-:Y:S01]  /*3010*/  IMAD.SHL.U32 R55, R222, 0x2, RZ ;  /* 0x00000002de377824 */ /* 0x000fe200078e00ff */
[----:B------:R-:W-:Y:S02]  /*3020*/  F2FP.PACK_AB R10, R11, R10 ;  /* 0x0000000a0b0a723e */ /* 0x000fe400000000ff */
[----:B------:R-:W-:Y:S01]  /*3030*/  F2FP.PACK_AB R12, R13, R12 ;  /* 0x0000000c0d0c723e */ /* 0x000fe200000000ff */
[----:B------:R-:W-:Y:S01]  /*3040*/  IMAD.SHL.U32 R55, R55, 0x2, RZ ;  /* 0x0000000237377824 */ /* 0x000fe200078e00ff */
[----:B------:R-:W-:Y:S01]  /*3050*/  BAR.SYNC.DEFER_BLOCKING 0x0 ;  /* 0x0000000000007b1d */ /* 0x000fe20000010000 */
[----:B------:R-:W-:-:S02]  /*3060*/  F2FP.PACK_AB R14, R15, R14 ;  /* 0x0000000e0f0e723e */ /* 0x000fc400000000ff */
[----:B------:R-:W-:Y:S02]  /*3070*/  F2FP.PACK_AB R16, R17, R16 ;  /* 0x000000101110723e */ /* 0x000fe400000000ff */
[----:B------:R-:W-:Y:S02]  /*3080*/  F2FP.PACK_AB R18, R19, R18 ;  /* 0x000000121312723e */ /* 0x000fe400000000ff */
[----:B------:R-:W-:Y:S02]  /*3090*/  F2FP.PACK_AB R20, R21, R20 ;  /* 0x000000141514723e */ /* 0x000fe400000000ff */
[----:B------:R-:W-:Y:S02]  /*30a0*/  F2FP.PACK_AB R22, R23, R22 ;  /* 0x000000161716723e */ /* 0x000fe400000000ff */
[----:B------:R-:W-:Y:S02]  /*30b0*/  F2FP.PACK_AB R24, R25, R24 ;  /* 0x000000181918723e */ /* 0x000fe400000000ff */
[----:B------:R-:W-:-:S02]  /*30c0*/  F2FP.PACK_AB R26, R27, R26 ;  /* 0x0000001a1b1a723e */ /* 0x000fc400000000ff */
[----:B------:R-:W-:Y:S02]  /*30d0*/  F2FP.PACK_AB R28, R29, R28 ;  /* 0x0000001c1d1c723e */ /* 0x000fe400000000ff */
[----:B------:R-:W-:Y:S02]  /*30e0*/  F2FP.PACK_AB R30, R31, R30 ;  /* 0x0000001e1f1e723e */ /* 0x000fe400000000ff */
[----:B------:R-:W-:Y:S02]  /*30f0*/  F2FP.PACK_AB R32, R33, R32 ;  /* 0x000000202120723e */ /* 0x000fe400000000ff */
[----:B------:R-:W-:Y:S02]  /*3100*/  F2FP.PACK_AB R34, R35, R34 ;  /* 0x000000222322723e */ /* 0x000fe400000000ff */
[----:B------:R-:W-:Y:S01]  /*3110*/  LOP3.LUT R224, R224, 0x3f, RZ, 0xc0, !PT ;  /* 0x0000003fe0e07812 */ /* 0x000fe200078ec0ff */
[----:B------:R-:W-:Y:S01]  /*3120*/  STS [R55], R4 ;  /* 0x0000000437007388 */ /* 0x000fe20000000800 */
[----:B------:R-:W-:-:S02]  /*3130*/  F2FP.PACK_AB R56, R57, R56 ;  /* 0x000000383938723e */ /* 0x000fc400000000ff */
[----:B------:R-:W-:Y:S01]  /*3140*/  F2FP.PACK_AB R0, R37, R36 ;  /* 0x000000242500723e */ /* 0x000fe200000000ff */
[----:B------:R-:W-:Y:S01]  /*3150*/  STS [R55+0x1080], R6 ;  /* 0x0010800637007388 */ /* 0x000fe20000000800 */
[----:B------:R-:W-:Y:S01]  /*3160*/  IMAD R57, R224, 0x108, R221 ;  /* 0x00000108e0397824 */ /* 0x000fe200078e02dd */
[----:B------:R-:W-:Y:S02]  /*3170*/  F2FP.PACK_AB R2, R39, R38 ;  /* 0x000000262702723e */ /* 0x000fe400000000ff */
[----:B------:R-:W-:Y:S01]  /*3180*/  STS [R55+0x40], R8 ;  /* 0x0000400837007388 */ /* 0x000fe20000000800 */
[----:B------:R-:W-:Y:S01]  /*3190*/  IMAD.SHL.U32 R57, R57, 0x2, RZ ;  /* 0x0000000239397824 */ /* 0x000fe200078e00ff */
[----:B------:R-:W-:Y:S02]  /*31a0*/  F2FP.PACK_AB R3, R41, R40 ;  /* 0x000000282903723e */ /* 0x000fe400000000ff */
[----:B------:R-:W-:Y:S01]  /*31b0*/  STS [R55+0x10c0], R10 ;  /* 0x0010c00a37007388 */ /* 0x000fe20000000800 */
[----:B------:R-:W-:-:S02]  /*31c0*/  F2FP.PACK_AB R5, R43, R42 ;  /* 0x0000002a2b05723e */ /* 0x000fc400000000ff */
[----:B------:R-:W-:Y:S01]  /*31d0*/  F2FP.PACK_AB R7, R45, R44 ;  /* 0x0000002c2d07723e */ /* 0x000fe200000000ff */
[----:B------:R-:W-:Y:S01]  /*31e0*/  STS [R55+0x80], R12 ;  /* 0x0000800c37007388 */ /* 0x000fe20000000800 */
[----:B------:R-:W-:Y:S02]  /*31f0*/  F2FP.PACK_AB R9, R47, R46 ;  /* 0x0000002e2f09723e */ /* 0x000fe400000000ff */
[----:B------:R-:W-:Y:S01]  /*3200*/  F2FP.PACK_AB R11, R49, R48 ;  /* 0x00000030310b723e */ /* 0x000fe200000000ff */
[----:B------:R-:W-:Y:S01]  /*3210*/  STS [R55+0x1100], R14 ;  /* 0x0011000e37007388 */ /* 0x000fe20000000800 */
[----:B------:R-:W-:Y:S02]  /*3220*/  F2FP.PACK_AB R13, R51, R50 ;  /* 0x00000032330d723e */ /* 0x000fe400000000ff */
[----:B------:R-:W-:Y:S01]  /*3230*/  F2FP.PACK_AB R52, R53, R52 ;  /* 0x000000343534723e */ /* 0x000fe200000000ff */
        /* <DEDUP_REMOVED lines=30> */
[----:B------:R-:W-:Y:S01]  /*3420*/  BAR.SYNC.DEFER_BLOCKING 0x0 ;  /* 0x0000000000007b1d */ /* 0x000fe20000010000 */
[----:B------:R-:W-:Y:S02]  /*3430*/  F2FP.PACK_AB R98, R99, R98 ;  /* 0x000000626362723e */ /* 0x000fe400000000ff */
[C---:B------:R-:W-:Y:S01]  /*3440*/  LOP3.LUT R53, R201.reuse, R224, RZ, 0xfc, !PT ;  /* 0x000000e0c9357212 */ /* 0x040fe200078efcff */
[----:B------:R-:W-:Y:S01]  /*3450*/  IMAD.IADD R201, R201, 0x1, R224 ;  /* 0x00000001c9c97824 */ /* 0x000fe200078e02e0 */
[----:B------:R-:W-:Y:S02]  /*3460*/  ISETP.GE.AND P6, PT, R199, c[0x0][0x17c], PT ;  /* 0x00005f00c7007a0c */ /* 0x000fe40003fc6270 */
[C---:B------:R-:W-:Y:S02]  /*3470*/  IADD3 R15, R53.reuse, 0x10, RZ ;  /* 0x00000010350f7810 */ /* 0x040fe40007ffe0ff */
[----:B------:R-:W-:-:S02]  /*3480*/  IADD3 R17, R53, 0x14, RZ ;  /* 0x0000001435117810 */ /* 0x000fc40007ffe0ff */
[----:B------:R-:W-:Y:S02]  /*3490*/  ISETP.LT.AND P4, PT, R15, c[0x0][0x178], !P6 ;  /* 0x00005e000f007a0c */ /* 0x000fe40007781270 */
[----:B------:R-:W-:Y:S02]  /*34a0*/  ISETP.LT.AND P3, PT, R17, c[0x0][0x178], !P6 ;  /* 0x00005e0011007a0c */ /* 0x000fe40007761270 */
[----:B------:R-:W-:Y:S02]  /*34b0*/  F2FP.PACK_AB R100, R101, R100 ;  /* 0x000000646564723e */ /* 0x000fe400000000ff */
[----:B------:R-:W-:Y:S02]  /*34c0*/  F2FP.PACK_AB R102, R103, R102 ;  /* 0x000000666766723e */ /* 0x000fe400000000ff */
[----:B------:R-:W-:Y:S02]  /*34d0*/  F2FP.PACK_AB R104, R105, R104 ;  /* 0x000000686968723e */ /* 0x000fe400000000ff */
[----:B------:R-:W-:-:S02]  /*34e0*/  F2FP.PACK_AB R106, R107, R106 ;  /* 0x0000006a6b6a723e */ /* 0x000fc400000000ff */
[----:B------:R-:W-:Y:S01]  /*34f0*/  F2FP.PACK_AB R108, R109, R108 ;  /* 0x0000006c6d6c723e */ /* 0x000fe200000000ff */
[----:B------:R-:W3:Y:S01]  /*3500*/  LDS.128 R48, [R57] ;  /* 0x0000000039307984 */ /* 0x000ee20000000c00 */
[----:B------:R-:W-:Y:S02]  /*3510*/  F2FP.PACK_AB R110, R111, R110 ;  /* 0x0000006e6f6e723e */ /* 0x000fe400000000ff */
[----:B------:R-:W-:Y:S01]  /*3520*/  F2FP.PACK_AB R112, R113, R112 ;  /* 0x000000707170723e */ /* 0x000fe200000000ff */
[----:B------:R-:W2:Y:S01]  /*3530*/  LDS.128 R44, [R57+0x840] ;  /* 0x00084000392c7984 */ /* 0x000ea20000000c00 */
[----:B------:R-:W-:Y:S02]  /*3540*/  F2FP.PACK_AB R114, R115, R114 ;  /* 0x000000727372723e */ /* 0x000fe400000000ff */
[----:B-----5:R-:W-:Y:S01]  /*3550*/  F2FP.PACK_AB R116, R117, R116 ;  /* 0x000000747574723e */ /* 0x020fe200000000ff */
[----:B------:R-:W1:Y:S01]  /*3560*/  LDS.128 R40, [R57+0x1080] ;  /* 0x0010800039287984 */ /* 0x000e620000000c00 */
[----:B------:R-:W-:-:S02]  /*3570*/  F2FP.PACK_AB R118, R119, R118 ;  /* 0x000000767776723e */ /* 0x000fc400000000ff */
[----:B------:R-:W-:Y:S01]  /*3580*/  F2FP.PACK_AB R120, R121, R120 ;  /* 0x000000787978723e */ /* 0x000fe200000000ff */
[----:B------:R-:W1:Y:S01]  /*3590*/  LDS.128 R36, [R57+0x18c0] ;  /* 0x0018c00039247984 */ /* 0x000e620000000c00 */
[----:B------:R-:W-:Y:S02]  /*35a0*/  F2FP.PACK_AB R122, R123, R122 ;  /* 0x0000007a7b7a723e */ /* 0x000fe400000000ff */
[----:B------:R-:W-:Y:S01]  /*35b0*/  F2FP.PACK_AB R124, R125, R124 ;  /* 0x0000007c7d7c723e */ /* 0x000fe200000000ff */
[----:B------:R-:W-:Y:S01]  /*35c0*/  BAR.SYNC.DEFER_BLOCKING 0x0 ;  /* 0x0000000000007b1d */ /* 0x000fe20000010000 */
[----:B------:R-:W-:Y:S02]  /*35d0*/  F2FP.PACK_AB R126, R127, R126 ;  /* 0x0000007e7f7e723e */ /* 0x000fe400000000ff */
[----:B------:R-:W-:Y:S02]  /*35e0*/  F2FP.PACK_AB R128, R129, R128 ;  /* 0x000000808180723e */ /* 0x000fe400000000ff */
[----:B------:R-:W-:-:S02]  /*35f0*/  F2FP.PACK_AB R130, R131, R130 ;  /* 0x000000828382723e */ /* 0x000fc400000000ff */
[----:B------:R-:W-:Y:S01]  /*3600*/  ISETP.LT.AND P0, PT, R53, c[0x0][0x178], !P6 ;  /* 0x00005e0035007a0c */ /* 0x000fe20007701270 */
[----:B------:R1:W-:Y:S04]  /*3610*/  STS [R55], R0 ;  /* 0x0000000037007388 */ /* 0x0003e80000000800 */
[----:B------:R2:W-:Y:S04]  /*3620*/  STS [R55+0x1080], R2 ;  /* 0x0010800237007388 */ /* 0x0005e80000000800 */
[----:B------:R3:W-:Y:S04]  /*3630*/  STS [R55+0x40], R3 ;  /* 0x0000400337007388 */ /* 0x0007e80000000800 */
[----:B------:R-:W-:Y:S04]  /*3640*/  STS [R55+0x10c0], R5 ;  /* 0x0010c00537007388 */ /* 0x000fe80000000800 */
[----:B------:R-:W-:Y:S04]  /*3650*/  STS [R55+0x80], R7 ;  /* 0x0000800737007388 */ /* 0x000fe80000000800 */
[----:B------:R-:W-:Y:S04]  /*3660*/  STS [R55+0x1100], R9 ;  /* 0x0011000937007388 */ /* 0x000fe80000000800 */
[----:B------:R-:W-:Y:S01]  /*3670*/  STS [R55+0xc0], R11 ;  /* 0x0000c00b37007388 */ /* 0x000fe20000000800 */
[----:B-1----:R-:W-:-:S03]  /*3680*/  IADD3 R0, R201, 0x4, RZ ;  /* 0x00000004c9007810 */ /* 0x002fc60007ffe0ff */
[----:B------:R-:W-:Y:S01]  /*3690*/  STS [R55+0x1140], R13 ;  /* 0x0011400d37007388 */ /* 0x000fe20000000800 */
[----:B------:R-:W-:Y:S02]  /*36a0*/  ISETP.LT.AND P1, PT, R0, c[0x0][0x178], !P6 ;  /* 0x00005e0000007a0c */ /* 0x000fe40007721270 */
[C---:B--2---:R-:W-:Y:S01]  /*36b0*/  IADD3 R2, R53.reuse, 0x18, RZ ;  /* 0x0000001835027810 */ /* 0x044fe20007ffe0ff */
[----:B------:R-:W-:Y:S01]  /*36c0*/  STS [R55+0x100], R52 ;  /* 0x0001003437007388 */ /* 0x000fe20000000800 */
[C---:B---3--:R-:W-:Y:S02]  /*36d0*/  IMAD R3, R53.reuse, c[0x0][0x18c], RZ ;  /* 0x0000630035037a24 */ /* 0x048fe400078e02ff */
[----:B------:R-:W-:Y:S01]  /*36e0*/  ISETP.LT.AND P2, PT, R2, c[0x0][0x178], !P6 ;  /* 0x00005e0002007a0c */ /* 0x000fe20007741270 */
[----:B------:R-:W-:Y:S01]  /*36f0*/  STS [R55+0x1180], R54 ;  /* 0x0011803637007388 */ /* 0x000fe20000000800 */
[----:B------:R-:W-:-:S03]  /*3700*/  IADD3 R2, R53, 0x1c, RZ ;  /* 0x0000001c35027810 */ /* 0x000fc60007ffe0ff */
[----:B------:R-:W-:Y:S04]  /*3710*/  STS [R55+0x140], R56 ;  /* 0x0001403837007388 */ /* 0x000fe80000000800 */
[----:B------:R1:W-:Y:S04]  /*3720*/  STS [R55+0x11c0], R58 ;  /* 0x0011c03a37007388 */ /* 0x0003e80000000800 */
[----:B------:R2:W-:Y:S04]  /*3730*/  STS [R55+0x180], R60 ;  /* 0x0001803c37007388 */ /* 0x0005e80000000800 */
[----:B------:R3:W-:Y:S04]  /*3740*/  STS [R55+0x1200], R62 ;  /* 0x0012003e37007388 */ /* 0x0007e80000000800 */
[----:B------:R-:W-:Y:S04]  /*3750*/  STS [R55+0x1c0], R64 ;  /* 0x0001c04037007388 */ /* 0x000fe80000000800 */
[----:B------:R-:W-:Y:S04]  /*3760*/  STS [R55+0x1240], R66 ;  /* 0x0012404237007388 */ /* 0x000fe80000000800 */
[----:B------:R-:W-:Y:S01]  /*3770*/  BAR.SYNC.DEFER_BLOCKING 0x0 ;  /* 0x0000000000007b1d */ /* 0x000fe20000010000 */
[----:B-1----:R-:W-:-:S06]  /*3780*/  IMAD.WIDE R58, R3, R200, c[0x0][0x170] ;  /* 0x00005c00033a7625 */ /* 0x002fcc00078e02c8 */
[----:B--2---:R-:W-:-:S04]  /*3790*/  IMAD.WIDE R60, R199, 0x2, R58 ;  /* 0x00000002c73c7825 */ /* 0x004fc800078e023a */
[----:B------:R-:W-:Y:S01]  /*37a0*/  IMAD R59, R0, c[0x0][0x18c], RZ ;  /* 0x00006300003b7a24 */ /* 0x000fe200078e02ff */
[C---:B------:R-:W-:Y:S02]  /*37b0*/  IADD3 R0, R201.reuse, 0x8, RZ ;  /* 0x00000008c9007810 */ /* 0x040fe40007ffe0ff */
[----:B------:R-:W-:Y:S01]  /*37c0*/  IADD3 R201, R201, 0xc, RZ ;  /* 0x0000000cc9c97810 */ /* 0x000fe20007ffe0ff */
[----:B---3--:R-:W-:-:S03]  /*37d0*/  IMAD.WIDE R62, R59, R200, c[0x0][0x170] ;  /* 0x00005c003b3e7625 */ /* 0x008fc600078e02c8 */
[C---:B------:R-:W-:Y:S01]  /*37e0*/  ISETP.LT.AND P5, PT, R201.reuse, c[0x0][0x178], !P6 ;  /* 0x00005e00c9007a0c */ /* 0x040fe200077a1270 */
[----:B------:R-:W-:Y:S01]  /*37f0*/  IMAD R201, R201, c[0x0][0x18c], RZ ;  /* 0x00006300c9c97a24 */ /* 0x000fe200078e02ff */
[----:B------:R-:W1:Y:S01]  /*3800*/  LDS.128 R32, [R57] ;  /* 0x0000000039207984 */ /* 0x000e620000000c00 */
[----:B------:R-:W-:-:S03]  /*3810*/  IMAD R59, R0, c[0x0][0x18c], RZ ;  /* 0x00006300003b7a24 */ /* 0x000fc600078e02ff */
[----:B------:R-:W2:Y:S04]  /*3820*/  LDS.128 R28, [R57+0x840] ;  /* 0x00084000391c7984 */ /* 0x000ea80000000c00 */
[----:B------:R-:W3:Y:S04]  /*3830*/  LDS.128 R24, [R57+0x1080] ;  /* 0x0010800039187984 */ /* 0x000ee80000000c00 */
[----:B------:R-:W1:Y:S04]  /*3840*/  LDS.128 R20, [R57+0x18c0] ;  /* 0x0018c00039147984 */ /* 0x000e680000000c00 */
[----:B------:R-:W-:Y:S06]  /*3850*/  BAR.SYNC.DEFER_BLOCKING 0x0 ;  /* 0x0000000000007b1d */ /* 0x000fec0000010000 */
[----:B------:R-:W-:Y:S04]  /*3860*/  STS [R55], R68 ;  /* 0x0000004437007388 */ /* 0x000fe80000000800 */
[----:B------:R-:W-:Y:S04]  /*3870*/  STS [R55+0x1080], R70 ;  /* 0x0010804637007388 */ /* 0x000fe80000000800 */
        /* <DEDUP_REMOVED lines=14> */
[----:B------:R-:W-:Y:S06]  /*3960*/  BAR.SYNC.DEFER_BLOCKING 0x0 ;  /* 0x0000000000007b1d */ /* 0x000fec0000010000 */
[----:B------:R-:W1:Y:S04]  /*3970*/  LDS.128 R16, [R57] ;  /* 0x0000000039107984 */ /* 0x000e680000000c00 */
[----:B------:R-:W1:Y:S04]  /*3980*/  LDS.128 R12, [R57+0x840] ;  /* 0x00084000390c7984 */ /* 0x000e680000000c00 */
[----:B------:R-:W1:Y:S04]  /*3990*/  LDS.128 R8, [R57+0x1080] ;  /* 0x0010800039087984 */ /* 0x000e680000000c00 */
        /* <DEDUP_REMOVED lines=17> */
[----:B------:R1:W-:Y:S04]  /*3ab0*/  STS [R55+0x1240], R130 ;  /* 0x0012408237007388 */ /* 0x0003e80000000800 */
[----:B------:R-:W-:Y:S01]  /*3ac0*/  BAR.SYNC.DEFER_BLOCKING 0x0 ;  /* 0x0000000000007b1d */ /* 0x000fe20000010000 */
[----:B-1----:R-:W-:-:S05]  /*3ad0*/  IMAD.WIDE R54, R199, 0x2, R62 ;  /* 0x00000002c7367825 */ /* 0x002fca00078e023e */
[----:B------:R1:W-:Y:S01]  /*3ae0*/  @P0 STG.E.128 [R60.64], R48 ;  /* 0x000000303c000986 */ /* 0x0003e2000c101d0a */
[----:B------:R-:W-:Y:S01]  /*3af0*/  ISETP.LT.AND P0, PT, R0, c[0x0][0x178], !P6 ;  /* 0x00005e0000007a0c */ /* 0x000fe20007701270 */
[----:B------:R-:W-:Y:S02]  /*3b00*/  IMAD.MOV.U32 R0, RZ, RZ, c[0x0][0x18c] ;  /* 0x00006300ff007624 */ /* 0x000fe400078e00ff */
[----:B------:R2:W-:Y:S01]  /*3b10*/  @P1 STG.E.128 [R54.64], R44 ;  /* 0x0000002c36001986 */ /* 0x0005e2000c101d0a */
[----:B------:R-:W-:Y:S01]  /*3b20*/  ISETP.LT.AND P1, PT, R2, c[0x0][0x178], !P6 ;  /* 0x00005e0002007a0c */ /* 0x000fe20007721270 */
[----:B------:R-:W-:Y:S01]  /*3b30*/  IMAD R3, R0, 0x10, R3 ;  /* 0x0000001000037824 */ /* 0x000fe200078e0203 */
[----:B------:R-:W-:Y:S01]  /*3b40*/  IADD3 R2, R53, 0x24, RZ ;  /* 0x0000002435027810 */ /* 0x000fe20007ffe0ff */
[----:B-1----:R-:W-:-:S04]  /*3b50*/  IMAD.WIDE R50, R201, R200, c[0x0][0x170] ;  /* 0x00005c00c9327625 */ /* 0x002fc800078e02c8 */
[----:B------:R-:W-:Y:S01]  /*3b60*/  IMAD.WIDE R48, R59, R200, c[0x0][0x170] ;  /* 0x00005c003b307625 */ /* 0x000fe200078e02c8 */
[----:B--2---:R-:W-:-:S03]  /*3b70*/  IADD3 R44, R53, 0x28, RZ ;  /* 0x00000028352c7810 */ /* 0x004fc60007ffe0ff */
[----:B------:R-:W-:-:S04]  /*3b80*/  IMAD.WIDE R60, R199, 0x2, R50 ;  /* 0x00000002c73c7825 */ /* 0x000fc800078e0232 */
[----:B------:R-:W-:-:S04]  /*3b90*/  IMAD.WIDE R50, R3, R200, c[0x0][0x170] ;  /* 0x00005c0003327625 */ /* 0x000fc800078e02c8 */
[----:B------:R-:W-:Y:S01]  /*3ba0*/  IMAD.WIDE R58, R199, 0x2, R48 ;  /* 0x00000002c73a7825 */ /* 0x000fe200078e0230 */
[----:B------:R-:W-:-:S03]  /*3bb0*/  IADD3 R48, R53, 0x20, RZ ;  /* 0x0000002035307810 */ /* 0x000fc60007ffe0ff */
[----:B------:R-:W-:Y:S01]  /*3bc0*/  IMAD R45, R0, 0x4, R3 ;  /* 0x00000004002d7824 */ /* 0x000fe200078e0203 */
[----:B------:R1:W-:Y:S01]  /*3bd0*/  @P0 STG.E.128 [R58.64], R40 ;  /* 0x000000283a000986 */ /* 0x0003e2000c101d0a */
[----:B------:R-:W-:Y:S01]  /*3be0*/  IMAD.WIDE R62, R199, 0x2, R50 ;  /* 0x00000002c73e7825 */ /* 0x000fe200078e0232 */
[----:B------:R-:W-:Y:S02]  /*3bf0*/  ISETP.LT.AND P0, PT, R48, c[0x0][0x178], !P6 ;  /* 0x00005e0030007a0c */ /* 0x000fe40007701270 */
[----:B------:R-:W-:Y:S01]  /*3c00*/  @P5 STG.E.128 [R60.64], R36 ;  /* 0x000000243c005986 */ /* 0x000fe2000c101d0a */
[----:B------:R-:W-:Y:S01]  /*3c10*/  IMAD R3, R0, 0x4, R45 ;  /* 0x0000000400037824 */ /* 0x000fe200078e022d */
[----:B------:R-:W-:Y:S01]  /*3c20*/  ISETP.LT.AND P5, PT, R2, c[0x0][0x178], !P6 ;  /* 0x00005e0002007a0c */ /* 0x000fe200077a1270 */
[----:B------:R-:W-:Y:S01]  /*3c30*/  IMAD.WIDE R50, R45, R200, c[0x0][0x170] ;  /* 0x00005c002d327625 */ /* 0x000fe200078e02c8 */
[----:B------:R2:W-:Y:S01]  /*3c40*/  @P4 STG.E.128 [R62.64], R32 ;  /* 0x000000203e004986 */ /* 0x0005e2000c101d0a */
[----:B------:R-:W-:-:S02]  /*3c50*/  ISETP.LT.AND P4, PT, R44, c[0x0][0x178], !P6 ;  /* 0x00005e002c007a0c */ /* 0x000fc40007781270 */
[C---:B------:R-:W-:Y:S01]  /*3c60*/  IMAD R49, R0.reuse, 0x4, R3 ;  /* 0x0000000400317824 */ /* 0x040fe200078e0203 */
[----:B------:R-:W2:Y:S01]  /*3c70*/  LDS.128 R44, [R57] ;  /* 0x00000000392c7984 */ /* 0x000ea20000000c00 */
[-C--:B------:R-:W-:Y:S01]  /*3c80*/  IMAD.WIDE R54, R3, R200.reuse, c[0x0][0x170] ;  /* 0x00005c0003367625 */ /* 0x080fe200078e02c8 */
[----:B------:R-:W-:Y:S02]  /*3c90*/  IADD3 R2, R53, 0x2c, RZ ;  /* 0x0000002c35027810 */ /* 0x000fe40007ffe0ff */
[----:B------:R-:W2:Y:S01]  /*3ca0*/  LDS.128 R40, [R57+0x840] ;  /* 0x0008400039287984 */ /* 0x000ea20000000c00 */
[----:B------:R-:W-:Y:S02]  /*3cb0*/  IMAD R3, R0, 0x4, R49 ;  /* 0x0000000400037824 */ /* 0x000fe400078e0231 */
[----:B------:R-:W-:Y:S01]  /*3cc0*/  IMAD.WIDE R50, R199, 0x2, R50 ;  /* 0x00000002c7327825 */ /* 0x000fe200078e0232 */
[----:B------:R-:W2:Y:S03]  /*3cd0*/  LDS.128 R36, [R57+0x1080] ;  /* 0x0010800039247984 */ /* 0x000ea60000000c00 */
[----:B------:R-:W-:Y:S01]  /*3ce0*/  IMAD.WIDE R48, R49, R200, c[0x0][0x170] ;  /* 0x00005c0031307625 */ /* 0x000fe200078e02c8 */
[----:B------:R2:W-:Y:S01]  /*3cf0*/  @P3 STG.E.128 [R50.64], R28 ;  /* 0x0000001c32003986 */ /* 0x0005e2000c101d0a */
[----:B------:R-:W-:-:S02]  /*3d00*/  ISETP.LT.AND P3, PT, R2, c[0x0][0x178], !P6 ;  /* 0x00005e0002007a0c */ /* 0x000fc40007761270 */
[----:B------:R-:W-:Y:S01]  /*3d10*/  IMAD.WIDE R54, R199, 0x2, R54 ;  /* 0x00000002c7367825 */ /* 0x000fe200078e0236 */
[----:B------:R-:W-:-:S03]  /*3d20*/  IADD3 R2, R53, 0x30, RZ ;  /* 0x0000003035027810 */ /* 0x000fc60007ffe0ff */
[----:B------:R-:W-:Y:S01]  /*3d30*/  IMAD.WIDE R48, R199, 0x2, R48 ;  /* 0x00000002c7307825 */ /* 0x000fe200078e0230 */
[----:B---3--:R3:W-:Y:S01]  /*3d40*/  @P2 STG.E.128 [R54.64], R24 ;  /* 0x0000001836002986 */ /* 0x0087e2000c101d0a */
[----:B------:R-:W-:Y:S02]  /*3d50*/  ISETP.LT.AND P2, PT, R2, c[0x0][0x178], !P6 ;  /* 0x00005e0002007a0c */ /* 0x000fe40007741270 */
[----:B-1----:R-:W-:Y:S01]  /*3d60*/  IMAD.WIDE R58, R3, R200, c[0x0][0x170] ;  /* 0x00005c00033a7625 */ /* 0x002fe200078e02c8 */
[----:B------:R-:W-:Y:S01]  /*3d70*/  IADD3 R2, R53, 0x34, RZ ;  /* 0x0000003435027810 */ /* 0x000fe20007ffe0ff */
[----:B------:R1:W-:Y:S03]  /*3d80*/  @P1 STG.E.128 [R48.64], R20 ;  /* 0x0000001430001986 */ /* 0x0003e6000c101d0a */
[----:B------:R-:W-:Y:S01]  /*3d90*/  ISETP.LT.AND P1, PT, R2, c[0x0][0x178], !P6 ;  /* 0x00005e0002007a0c */ /* 0x000fe20007721270 */
[----:B--2---:R-:W-:-:S02]  /*3da0*/  IMAD R35, R0, 0x4, R3 ;  /* 0x0000000400237824 */ /* 0x004fc400078e0203 */
[----:B------:R-:W-:-:S04]  /*3db0*/  IMAD.WIDE R58, R199, 0x2, R58 ;  /* 0x00000002c73a7825 */ /* 0x000fc800078e023a */
[----:B------:R-:W-:Y:S01]  /*3dc0*/  IMAD R33, R0, 0x4, R35 ;  /* 0x0000000400217824 */ /* 0x000fe200078e0223 */
[----:B------:R-:W-:Y:S01]  /*3dd0*/  @P0 STG.E.128 [R58.64], R16 ;  /* 0x000000103a000986 */ /* 0x000fe2000c101d0a */
[----:B------:R-:W-:-:S04]  /*3de0*/  IMAD.WIDE R34, R35, R200, c[0x0][0x170] ;  /* 0x00005c0023227625 */ /* 0x000fc800078e02c8 */
[----:B------:R-:W-:Y:S02]  /*3df0*/  IMAD R3, R0, 0x4, R33 ;  /* 0x0000000400037824 */ /* 0x000fe400078e0221 */
[----:B------:R-:W-:Y:S01]  /*3e00*/  IMAD.WIDE R34, R199, 0x2, R34 ;  /* 0x00000002c7227825 */ /* 0x000fe200078e0222 */
[----:B------:R-:W-:-:S03]  /*3e10*/  IADD3 R28, R53, 0x38, RZ ;  /* 0x00000038351c7810 */ /* 0x000fc60007ffe0ff */
[----:B------:R-:W-:Y:S01]  /*3e20*/  IMAD R29, R0, 0x4, R3 ;  /* 0x00000004001d7824 */ /* 0x000fe200078e0203 */
[----:B------:R-:W-:Y:S01]  /*3e30*/  IADD3 R53, R53, 0x3c, RZ ;  /* 0x0000003c35357810 */ /* 0x000fe20007ffe0ff */
[-C--:B------:R-:W-:Y:S01]  /*3e40*/  IMAD.WIDE R2, R3, R200.reuse, c[0x0][0x170] ;  /* 0x00005c0003027625 */ /* 0x080fe200078e02c8 */
[----:B------:R-:W-:Y:S01]  /*3e50*/  ISETP.LT.AND P0, PT, R28, c[0x0][0x178], !P6 ;  /* 0x00005e001c007a0c */ /* 0x000fe20007701270 */
[----:B------:R2:W-:Y:S01]  /*3e60*/  @P5 STG.E.128 [R34.64], R12 ;  /* 0x0000000c22005986 */ /* 0x0005e2000c101d0a */
[----:B------:R-:W-:Y:S01]  /*3e70*/  ISETP.LT.AND P6, PT, R53, c[0x0][0x178], !P6 ;  /* 0x00005e0035007a0c */ /* 0x000fe200077c1270 */
[----:B------:R-:W-:Y:S02]  /*3e80*/  IMAD R31, R0, 0x4, R29 ;  /* 0x00000004001f7824 */ /* 0x000fe400078e021d */
[----:B---3--:R-:W-:-:S04]  /*3e90*/  IMAD.WIDE R24, R29, R200, c[0x0][0x170] ;  /* 0x00005c001d187625 */ /* 0x008fc800078e02c8 */
[----:B-1----:R-:W-:Y:S02]  /*3ea0*/  IMAD R21, R0, 0x4, R31 ;  /* 0x0000000400157824 */ /* 0x002fe400078e021f */
[----:B------:R-:W-:-:S04]  /*3eb0*/  IMAD.WIDE R22, R33, R200, c[0x0][0x170] ;  /* 0x00005c0021167625 */ /* 0x000fc800078e02c8 */
[----:B------:R-:W-:-:S04]  /*3ec0*/  IMAD.WIDE R28, R31, R200, c[0x0][0x170] ;  /* 0x00005c001f1c7625 */ /* 0x000fc800078e02c8 */
[----:B------:R-:W-:-:S04]  /*3ed0*/  IMAD.WIDE R26, R21, R200, c[0x0][0x170] ;  /* 0x00005c00151a7625 */ /* 0x000fc800078e02c8 */
[----:B------:R-:W-:-:S04]  /*3ee0*/  IMAD.WIDE R22, R199, 0x2, R22 ;  /* 0x00000002c7167825 */ /* 0x000fc800078e0216 */
[C---:B------:R-:W-:Y:S01]  /*3ef0*/  IMAD.WIDE R2, R199.reuse, 0x2, R2 ;  /* 0x00000002c7027825 */ /* 0x040fe200078e0202 */
[----:B------:R1:W-:Y:S03]  /*3f00*/  @P4 STG.E.128 [R22.64], R8 ;  /* 0x0000000816004986 */ /* 0x0003e6000c101d0a */
[C---:B------:R-:W-:Y:S01]  /*3f10*/  IMAD.WIDE R24, R199.reuse, 0x2, R24 ;  /* 0x00000002c7187825 */ /* 0x040fe200078e0218 */
[----:B------:R1:W-:Y:S03]  /*3f20*/  @P3 STG.E.128 [R2.64], R4 ;  /* 0x0000000402003986 */ /* 0x0003e6000c101d0a */
[----:B------:R-:W-:Y:S01]  /*3f30*/  IMAD R21, R0, 0x4, R21 ;  /* 0x0000000400157824 */ /* 0x000fe200078e0215 */
[----:B------:R1:W-:Y:S01]  /*3f40*/  @P2 STG.E.128 [R24.64], R44 ;  /* 0x0000002c18002986 */ /* 0x0003e2000c101d0a */
[----:B------:R-:W-:-:S04]  /*3f50*/  IMAD.WIDE R28, R199, 0x2, R28 ;  /* 0x00000002c71c7825 */ /* 0x000fc800078e021c */
[----:B------:R-:W-:Y:S01]  /*3f60*/  IMAD.WIDE R26, R199, 0x2, R26 ;  /* 0x00000002c71a7825 */ /* 0x000fe200078e021a */
[----:B------:R1:W-:Y:S03]  /*3f70*/  @P1 STG.E.128 [R28.64], R40 ;  /* 0x000000281c001986 */ /* 0x0003e6000c101d0a */
[----:B--2---:R-:W-:Y:S01]  /*3f80*/  IMAD.WIDE R12, R21, R200, c[0x0][0x170] ;  /* 0x00005c00150c7625 */ /* 0x004fe200078e02c8 */
[----:B------:R1:W-:Y:S05]  /*3f90*/  @P0 STG.E.128 [R26.64], R36 ;  /* 0x000000241a000986 */ /* 0x0003ea000c101d0a */
[----:B------:R-:W-:Y:S01]  /*3fa0*/  IMAD.WIDE R12, R199, 0x2, R12 ;  /* 0x00000002c70c7825 */ /* 0x000fe200078e020c */
[----:B------:R-:W-:Y:S06]  /*3fb0*/  @!P6 EXIT ;  /* 0x000000000000e94d */ /* 0x000fec0003800000 */
[----:B-1----:R-:W1:Y:S04]  /*3fc0*/  LDS.128 R4, [R57+0x18c0] ;  /* 0x0018c00039047984 */ /* 0x002e680000000c00 */
[----:B-1----:R-:W-:Y:S01]  /*3fd0*/  STG.E.128 [R12.64], R4 ;  /* 0x000000040c007986 */ /* 0x002fe2000c101d0a */
[----:B------:R-:W-:Y:S05]  /*3fe0*/  EXIT ;  /* 0x000000000000794d */ /* 0x000fea0003800000 */
.L_x_2:
[----:B------:R-:W-:-:S00]  /*3ff0*/  BRA `(.L_x_2) ;  /* 0xfffffff000007947 */ /* 0x000fc0000383ffff */
[----:B------:R-:W-:-:S00]  /*4000*/  NOP ;  /* 0x0000000000007918 */ /* 0x000fc00000000000 */
[----:B------:R-:W-:-:S00]  /*4010*/  NOP ;  /* 0x0000000000007918 */ /* 0x000fc00000000000 */
[----:B------:R-:W-:-:S00]  /*4020*/  NOP ;  /* 0x0000000000007918 */ /* 0x000fc00000000000 */
[----:B------:R-:W-:-:S00]  /*4030*/  NOP ;  /* 0x0000000000007918 */ /* 0x000fc00000000000 */
[----:B------:R-:W-:-:S00]  /*4040*/  NOP ;  /* 0x0000000000007918 */ /* 0x000fc00000000000 */
[----:B------:R-:W-:-:S00]  /*4050*/  NOP ;  /* 0x0000000000007918 */ /* 0x000fc00000000000 */
[----:B------:R-:W-:-:S00]  /*4060*/  NOP ;  /* 0x0000000000007918 */ /* 0x000fc00000000000 */
[----:B------:R-:W-:-:S00]  /*4070*/  NOP ;  /* 0x0000000000007918 */ /* 0x000fc00000000000 */
.L_x_3:


//--------------------- .nv.shared.matmul_kernel_0d1d2d3d4d5d6d7c8d9c10d11c --------------------------
	.section	.nv.shared.matmul_kernel_0d1d2d3d4d5d6d7c8d9c10d11c,"aw",@nobits
	.align	16
